//
// Generated by NVIDIA NVVM Compiler
//
// Compiler Build ID: CL-36424714
// Cuda compilation tools, release 13.0, V13.0.88
// Based on NVVM 20.0.0
//

.version 9.0
.target sm_100
.address_size 64

	// .globl	vidya_batch_f32

.visible .entry vidya_batch_f32(
	.param .u64 .ptr .align 1 vidya_batch_f32_param_0,
	.param .u64 .ptr .align 1 vidya_batch_f32_param_1,
	.param .u64 .ptr .align 1 vidya_batch_f32_param_2,
	.param .u64 .ptr .align 1 vidya_batch_f32_param_3,
	.param .u32 vidya_batch_f32_param_4,
	.param .u32 vidya_batch_f32_param_5,
	.param .u32 vidya_batch_f32_param_6,
	.param .u64 .ptr .align 1 vidya_batch_f32_param_7
)
{
	.reg .pred 	%p<49>;
	.reg .b32 	%r<121>;
	.reg .b32 	%f<89>;
	.reg .b64 	%rd<78>;
	.reg .b64 	%fd<478>;

	ld.param.u64 	%rd4, [vidya_batch_f32_param_0];
	ld.param.u64 	%rd5, [vidya_batch_f32_param_1];
	ld.param.u64 	%rd6, [vidya_batch_f32_param_2];
	ld.param.u64 	%rd7, [vidya_batch_f32_param_3];
	ld.param.u32 	%r61, [vidya_batch_f32_param_4];
	ld.param.u32 	%r63, [vidya_batch_f32_param_6];
	ld.param.u64 	%rd8, [vidya_batch_f32_param_7];
	cvta.to.global.u64 	%rd1, %rd8;
	cvta.to.global.u64 	%rd2, %rd4;
	mov.u32 	%r1, %ctaid.x;
	setp.ge.s32 	%p1, %r1, %r63;
	setp.lt.s32 	%p2, %r61, 1;
	or.pred  	%p3, %p2, %p1;
	@%p3 bra 	$L__BB0_42;
	ld.param.u32 	%r94, [vidya_batch_f32_param_5];
	ld.param.u32 	%r86, [vidya_batch_f32_param_4];
	cvta.to.global.u64 	%rd9, %rd5;
	cvta.to.global.u64 	%rd10, %rd6;
	cvta.to.global.u64 	%rd11, %rd7;
	mul.wide.u32 	%rd12, %r1, 4;
	add.s64 	%rd13, %rd9, %rd12;
	ld.global.nc.u32 	%r64, [%rd13];
	add.s64 	%rd14, %rd10, %rd12;
	ld.global.nc.u32 	%r65, [%rd14];
	add.s64 	%rd15, %rd11, %rd12;
	ld.global.nc.f32 	%f1, [%rd15];
	mul.lo.s32 	%r4, %r86, %r1;
	setp.lt.s32 	%p4, %r64, 2;
	max.s32 	%r66, %r64, 2;
	setp.gt.s32 	%p5, %r66, %r65;
	or.pred  	%p6, %p4, %p5;
	setp.lt.f32 	%p7, %f1, 0f00000000;
	setp.gt.f32 	%p8, %f1, 0f3F800000;
	or.pred  	%p9, %p7, %p8;
	or.pred  	%p11, %p6, %p9;
	not.pred 	%p12, %p11;
	setp.gt.u32 	%p13, %r86, %r94;
	and.pred  	%p14, %p13, %p12;
	sub.s32 	%r67, %r86, %r94;
	setp.le.s32 	%p15, %r65, %r67;
	and.pred  	%p16, %p14, %p15;
	@%p16 bra 	$L__BB0_5;
	ld.param.u32 	%r92, [vidya_batch_f32_param_4];
	mov.u32 	%r102, %tid.x;
	setp.ge.u32 	%p47, %r102, %r92;
	@%p47 bra 	$L__BB0_42;
	mov.u32 	%r6, %ntid.x;
$L__BB0_4:
	ld.param.u32 	%r93, [vidya_batch_f32_param_4];
	add.s32 	%r84, %r102, %r4;
	mul.wide.s32 	%rd71, %r84, 4;
	add.s64 	%rd72, %rd1, %rd71;
	mov.b32 	%r85, 2147483647;
	st.global.u32 	[%rd72], %r85;
	add.s32 	%r102, %r102, %r6;
	setp.lt.s32 	%p48, %r102, %r93;
	@%p48 bra 	$L__BB0_4;
	bra.uni 	$L__BB0_42;
$L__BB0_5:
	ld.param.u32 	%r95, [vidya_batch_f32_param_5];
	add.s32 	%r120, %r65, %r95;
	add.s32 	%r10, %r120, -2;
	mov.u32 	%r11, %tid.x;
	setp.ge.s32 	%p17, %r11, %r10;
	@%p17 bra 	$L__BB0_8;
	mov.u32 	%r12, %ntid.x;
	mov.u32 	%r103, %r11;
$L__BB0_7:
	add.s32 	%r68, %r103, %r4;
	mul.wide.s32 	%rd16, %r68, 4;
	add.s64 	%rd17, %rd1, %rd16;
	mov.b32 	%r69, 2147483647;
	st.global.u32 	[%rd17], %r69;
	add.s32 	%r103, %r103, %r12;
	setp.lt.s32 	%p18, %r103, %r10;
	@%p18 bra 	$L__BB0_7;
$L__BB0_8:
	setp.ne.s32 	%p19, %r11, 0;
	@%p19 bra 	$L__BB0_42;
	ld.param.u32 	%r96, [vidya_batch_f32_param_5];
	sub.s32 	%r15, %r120, %r64;
	setp.ge.s32 	%p20, %r96, %r15;
	mov.f64 	%fd430, 0d0000000000000000;
	mov.f64 	%fd431, %fd430;
	@%p20 bra 	$L__BB0_22;
	ld.param.u32 	%r110, [vidya_batch_f32_param_5];
	sub.s32 	%r16, %r65, %r64;
	and.b32  	%r17, %r16, 15;
	sub.s32 	%r70, %r64, %r65;
	setp.gt.u32 	%p21, %r70, -16;
	mov.f64 	%fd431, 0d0000000000000000;
	mov.f64 	%fd430, %fd431;
	@%p21 bra 	$L__BB0_13;
	ld.param.u32 	%r110, [vidya_batch_f32_param_5];
	and.b32  	%r71, %r16, -16;
	neg.s32 	%r109, %r71;
	add.s64 	%rd3, %rd2, 32;
	mov.f64 	%fd431, 0d0000000000000000;
$L__BB0_12:
	.pragma "nounroll";
	mul.wide.s32 	%rd18, %r110, 4;
	add.s64 	%rd19, %rd3, %rd18;
	ld.global.nc.f32 	%f9, [%rd19+-32];
	cvt.f64.f32 	%fd101, %f9;
	add.f64 	%fd102, %fd430, %fd101;
	fma.rn.f64 	%fd103, %fd101, %fd101, %fd431;
	ld.global.nc.f32 	%f10, [%rd19+-28];
	cvt.f64.f32 	%fd104, %f10;
	add.f64 	%fd105, %fd102, %fd104;
	fma.rn.f64 	%fd106, %fd104, %fd104, %fd103;
	ld.global.nc.f32 	%f11, [%rd19+-24];
	cvt.f64.f32 	%fd107, %f11;
	add.f64 	%fd108, %fd105, %fd107;
	fma.rn.f64 	%fd109, %fd107, %fd107, %fd106;
	ld.global.nc.f32 	%f12, [%rd19+-20];
	cvt.f64.f32 	%fd110, %f12;
	add.f64 	%fd111, %fd108, %fd110;
	fma.rn.f64 	%fd112, %fd110, %fd110, %fd109;
	ld.global.nc.f32 	%f13, [%rd19+-16];
	cvt.f64.f32 	%fd113, %f13;
	add.f64 	%fd114, %fd111, %fd113;
	fma.rn.f64 	%fd115, %fd113, %fd113, %fd112;
	ld.global.nc.f32 	%f14, [%rd19+-12];
	cvt.f64.f32 	%fd116, %f14;
	add.f64 	%fd117, %fd114, %fd116;
	fma.rn.f64 	%fd118, %fd116, %fd116, %fd115;
	ld.global.nc.f32 	%f15, [%rd19+-8];
	cvt.f64.f32 	%fd119, %f15;
	add.f64 	%fd120, %fd117, %fd119;
	fma.rn.f64 	%fd121, %fd119, %fd119, %fd118;
	ld.global.nc.f32 	%f16, [%rd19+-4];
	cvt.f64.f32 	%fd122, %f16;
	add.f64 	%fd123, %fd120, %fd122;
	fma.rn.f64 	%fd124, %fd122, %fd122, %fd121;
	ld.global.nc.f32 	%f17, [%rd19];
	cvt.f64.f32 	%fd125, %f17;
	add.f64 	%fd126, %fd123, %fd125;
	fma.rn.f64 	%fd127, %fd125, %fd125, %fd124;
	ld.global.nc.f32 	%f18, [%rd19+4];
	cvt.f64.f32 	%fd128, %f18;
	add.f64 	%fd129, %fd126, %fd128;
	fma.rn.f64 	%fd130, %fd128, %fd128, %fd127;
	ld.global.nc.f32 	%f19, [%rd19+8];
	cvt.f64.f32 	%fd131, %f19;
	add.f64 	%fd132, %fd129, %fd131;
	fma.rn.f64 	%fd133, %fd131, %fd131, %fd130;
	ld.global.nc.f32 	%f20, [%rd19+12];
	cvt.f64.f32 	%fd134, %f20;
	add.f64 	%fd135, %fd132, %fd134;
	fma.rn.f64 	%fd136, %fd134, %fd134, %fd133;
	ld.global.nc.f32 	%f21, [%rd19+16];
	cvt.f64.f32 	%fd137, %f21;
	add.f64 	%fd138, %fd135, %fd137;
	fma.rn.f64 	%fd139, %fd137, %fd137, %fd136;
	ld.global.nc.f32 	%f22, [%rd19+20];
	cvt.f64.f32 	%fd140, %f22;
	add.f64 	%fd141, %fd138, %fd140;
	fma.rn.f64 	%fd142, %fd140, %fd140, %fd139;
	ld.global.nc.f32 	%f23, [%rd19+24];
	cvt.f64.f32 	%fd143, %f23;
	add.f64 	%fd144, %fd141, %fd143;
	fma.rn.f64 	%fd145, %fd143, %fd143, %fd142;
	ld.global.nc.f32 	%f24, [%rd19+28];
	cvt.f64.f32 	%fd146, %f24;
	add.f64 	%fd430, %fd144, %fd146;
	fma.rn.f64 	%fd431, %fd146, %fd146, %fd145;
	add.s32 	%r110, %r110, 16;
	add.s32 	%r109, %r109, 16;
	setp.eq.s32 	%p22, %r109, 0;
	@%p22 bra 	$L__BB0_13;
	bra.uni 	$L__BB0_12;
$L__BB0_13:
	setp.eq.s32 	%p23, %r17, 0;
	@%p23 bra 	$L__BB0_22;
	and.b32  	%r20, %r16, 7;
	setp.lt.u32 	%p24, %r17, 8;
	@%p24 bra 	$L__BB0_16;
	mul.wide.s32 	%rd20, %r110, 4;
	add.s64 	%rd21, %rd2, %rd20;
	ld.global.nc.f32 	%f25, [%rd21];
	cvt.f64.f32 	%fd148, %f25;
	add.f64 	%fd149, %fd430, %fd148;
	fma.rn.f64 	%fd150, %fd148, %fd148, %fd431;
	ld.global.nc.f32 	%f26, [%rd21+4];
	cvt.f64.f32 	%fd151, %f26;
	add.f64 	%fd152, %fd149, %fd151;
	fma.rn.f64 	%fd153, %fd151, %fd151, %fd150;
	ld.global.nc.f32 	%f27, [%rd21+8];
	cvt.f64.f32 	%fd154, %f27;
	add.f64 	%fd155, %fd152, %fd154;
	fma.rn.f64 	%fd156, %fd154, %fd154, %fd153;
	ld.global.nc.f32 	%f28, [%rd21+12];
	cvt.f64.f32 	%fd157, %f28;
	add.f64 	%fd158, %fd155, %fd157;
	fma.rn.f64 	%fd159, %fd157, %fd157, %fd156;
	ld.global.nc.f32 	%f29, [%rd21+16];
	cvt.f64.f32 	%fd160, %f29;
	add.f64 	%fd161, %fd158, %fd160;
	fma.rn.f64 	%fd162, %fd160, %fd160, %fd159;
	ld.global.nc.f32 	%f30, [%rd21+20];
	cvt.f64.f32 	%fd163, %f30;
	add.f64 	%fd164, %fd161, %fd163;
	fma.rn.f64 	%fd165, %fd163, %fd163, %fd162;
	ld.global.nc.f32 	%f31, [%rd21+24];
	cvt.f64.f32 	%fd166, %f31;
	add.f64 	%fd167, %fd164, %fd166;
	fma.rn.f64 	%fd168, %fd166, %fd166, %fd165;
	ld.global.nc.f32 	%f32, [%rd21+28];
	cvt.f64.f32 	%fd169, %f32;
	add.f64 	%fd430, %fd167, %fd169;
	fma.rn.f64 	%fd431, %fd169, %fd169, %fd168;
	add.s32 	%r110, %r110, 8;
$L__BB0_16:
	setp.eq.s32 	%p25, %r20, 0;
	@%p25 bra 	$L__BB0_22;
	and.b32  	%r23, %r16, 3;
	setp.lt.u32 	%p26, %r20, 4;
	@%p26 bra 	$L__BB0_19;
	mul.wide.s32 	%rd22, %r110, 4;
	add.s64 	%rd23, %rd2, %rd22;
	ld.global.nc.f32 	%f33, [%rd23];
	cvt.f64.f32 	%fd171, %f33;
	add.f64 	%fd172, %fd430, %fd171;
	fma.rn.f64 	%fd173, %fd171, %fd171, %fd431;
	ld.global.nc.f32 	%f34, [%rd23+4];
	cvt.f64.f32 	%fd174, %f34;
	add.f64 	%fd175, %fd172, %fd174;
	fma.rn.f64 	%fd176, %fd174, %fd174, %fd173;
	ld.global.nc.f32 	%f35, [%rd23+8];
	cvt.f64.f32 	%fd177, %f35;
	add.f64 	%fd178, %fd175, %fd177;
	fma.rn.f64 	%fd179, %fd177, %fd177, %fd176;
	ld.global.nc.f32 	%f36, [%rd23+12];
	cvt.f64.f32 	%fd180, %f36;
	add.f64 	%fd430, %fd178, %fd180;
	fma.rn.f64 	%fd431, %fd180, %fd180, %fd179;
	add.s32 	%r110, %r110, 4;
$L__BB0_19:
	setp.eq.s32 	%p27, %r23, 0;
	@%p27 bra 	$L__BB0_22;
	neg.s32 	%r107, %r23;
$L__BB0_21:
	.pragma "nounroll";
	mul.wide.s32 	%rd24, %r110, 4;
	add.s64 	%rd25, %rd2, %rd24;
	ld.global.nc.f32 	%f37, [%rd25];
	cvt.f64.f32 	%fd181, %f37;
	add.f64 	%fd430, %fd430, %fd181;
	fma.rn.f64 	%fd431, %fd181, %fd181, %fd431;
	add.s32 	%r110, %r110, 1;
	add.s32 	%r107, %r107, 1;
	setp.ne.s32 	%p28, %r107, 0;
	@%p28 bra 	$L__BB0_21;
$L__BB0_22:
	ld.param.u32 	%r99, [vidya_batch_f32_param_5];
	sub.s32 	%r72, %r120, %r64;
	add.s32 	%r73, %r72, 1;
	max.s32 	%r74, %r73, %r120;
	add.s32 	%r75, %r64, %r74;
	sub.s32 	%r31, %r75, %r120;
	sub.s32 	%r76, %r65, %r75;
	add.s32 	%r77, %r76, %r99;
	setp.gt.u32 	%p29, %r77, -16;
	mov.f64 	%fd469, 0d0000000000000000;
	mov.u32 	%r113, %r15;
	mov.f64 	%fd468, %fd469;
	@%p29 bra 	$L__BB0_25;
	and.b32  	%r78, %r31, -16;
	neg.s32 	%r111, %r78;
	mov.f64 	%fd469, 0d0000000000000000;
	mov.u32 	%r113, %r15;
$L__BB0_24:
	.pragma "nounroll";
	mul.wide.s32 	%rd26, %r113, 4;
	add.s64 	%rd27, %rd2, %rd26;
	ld.global.nc.f32 	%f38, [%rd27];
	cvt.f64.f32 	%fd185, %f38;
	add.f64 	%fd186, %fd430, %fd185;
	fma.rn.f64 	%fd187, %fd185, %fd185, %fd431;
	add.f64 	%fd188, %fd468, %fd185;
	fma.rn.f64 	%fd189, %fd185, %fd185, %fd469;
	ld.global.nc.f32 	%f39, [%rd27+4];
	cvt.f64.f32 	%fd190, %f39;
	add.f64 	%fd191, %fd186, %fd190;
	fma.rn.f64 	%fd192, %fd190, %fd190, %fd187;
	add.f64 	%fd193, %fd188, %fd190;
	fma.rn.f64 	%fd194, %fd190, %fd190, %fd189;
	ld.global.nc.f32 	%f40, [%rd27+8];
	cvt.f64.f32 	%fd195, %f40;
	add.f64 	%fd196, %fd191, %fd195;
	fma.rn.f64 	%fd197, %fd195, %fd195, %fd192;
	add.f64 	%fd198, %fd193, %fd195;
	fma.rn.f64 	%fd199, %fd195, %fd195, %fd194;
	ld.global.nc.f32 	%f41, [%rd27+12];
	cvt.f64.f32 	%fd200, %f41;
	add.f64 	%fd201, %fd196, %fd200;
	fma.rn.f64 	%fd202, %fd200, %fd200, %fd197;
	add.f64 	%fd203, %fd198, %fd200;
	fma.rn.f64 	%fd204, %fd200, %fd200, %fd199;
	ld.global.nc.f32 	%f42, [%rd27+16];
	cvt.f64.f32 	%fd205, %f42;
	add.f64 	%fd206, %fd201, %fd205;
	fma.rn.f64 	%fd207, %fd205, %fd205, %fd202;
	add.f64 	%fd208, %fd203, %fd205;
	fma.rn.f64 	%fd209, %fd205, %fd205, %fd204;
	ld.global.nc.f32 	%f43, [%rd27+20];
	cvt.f64.f32 	%fd210, %f43;
	add.f64 	%fd211, %fd206, %fd210;
	fma.rn.f64 	%fd212, %fd210, %fd210, %fd207;
	add.f64 	%fd213, %fd208, %fd210;
	fma.rn.f64 	%fd214, %fd210, %fd210, %fd209;
	ld.global.nc.f32 	%f44, [%rd27+24];
	cvt.f64.f32 	%fd215, %f44;
	add.f64 	%fd216, %fd211, %fd215;
	fma.rn.f64 	%fd217, %fd215, %fd215, %fd212;
	add.f64 	%fd218, %fd213, %fd215;
	fma.rn.f64 	%fd219, %fd215, %fd215, %fd214;
	ld.global.nc.f32 	%f45, [%rd27+28];
	cvt.f64.f32 	%fd220, %f45;
	add.f64 	%fd221, %fd216, %fd220;
	fma.rn.f64 	%fd222, %fd220, %fd220, %fd217;
	add.f64 	%fd223, %fd218, %fd220;
	fma.rn.f64 	%fd224, %fd220, %fd220, %fd219;
	ld.global.nc.f32 	%f46, [%rd27+32];
	cvt.f64.f32 	%fd225, %f46;
	add.f64 	%fd226, %fd221, %fd225;
	fma.rn.f64 	%fd227, %fd225, %fd225, %fd222;
	add.f64 	%fd228, %fd223, %fd225;
	fma.rn.f64 	%fd229, %fd225, %fd225, %fd224;
	ld.global.nc.f32 	%f47, [%rd27+36];
	cvt.f64.f32 	%fd230, %f47;
	add.f64 	%fd231, %fd226, %fd230;
	fma.rn.f64 	%fd232, %fd230, %fd230, %fd227;
	add.f64 	%fd233, %fd228, %fd230;
	fma.rn.f64 	%fd234, %fd230, %fd230, %fd229;
	ld.global.nc.f32 	%f48, [%rd27+40];
	cvt.f64.f32 	%fd235, %f48;
	add.f64 	%fd236, %fd231, %fd235;
	fma.rn.f64 	%fd237, %fd235, %fd235, %fd232;
	add.f64 	%fd238, %fd233, %fd235;
	fma.rn.f64 	%fd239, %fd235, %fd235, %fd234;
	ld.global.nc.f32 	%f49, [%rd27+44];
	cvt.f64.f32 	%fd240, %f49;
	add.f64 	%fd241, %fd236, %fd240;
	fma.rn.f64 	%fd242, %fd240, %fd240, %fd237;
	add.f64 	%fd243, %fd238, %fd240;
	fma.rn.f64 	%fd244, %fd240, %fd240, %fd239;
	ld.global.nc.f32 	%f50, [%rd27+48];
	cvt.f64.f32 	%fd245, %f50;
	add.f64 	%fd246, %fd241, %fd245;
	fma.rn.f64 	%fd247, %fd245, %fd245, %fd242;
	add.f64 	%fd248, %fd243, %fd245;
	fma.rn.f64 	%fd249, %fd245, %fd245, %fd244;
	ld.global.nc.f32 	%f51, [%rd27+52];
	cvt.f64.f32 	%fd250, %f51;
	add.f64 	%fd251, %fd246, %fd250;
	fma.rn.f64 	%fd252, %fd250, %fd250, %fd247;
	add.f64 	%fd253, %fd248, %fd250;
	fma.rn.f64 	%fd254, %fd250, %fd250, %fd249;
	ld.global.nc.f32 	%f52, [%rd27+56];
	cvt.f64.f32 	%fd255, %f52;
	add.f64 	%fd256, %fd251, %fd255;
	fma.rn.f64 	%fd257, %fd255, %fd255, %fd252;
	add.f64 	%fd258, %fd253, %fd255;
	fma.rn.f64 	%fd259, %fd255, %fd255, %fd254;
	ld.global.nc.f32 	%f53, [%rd27+60];
	cvt.f64.f32 	%fd260, %f53;
	add.f64 	%fd430, %fd256, %fd260;
	fma.rn.f64 	%fd431, %fd260, %fd260, %fd257;
	add.f64 	%fd468, %fd258, %fd260;
	fma.rn.f64 	%fd469, %fd260, %fd260, %fd259;
	add.s32 	%r113, %r113, 16;
	add.s32 	%r111, %r111, 16;
	setp.ne.s32 	%p30, %r111, 0;
	@%p30 bra 	$L__BB0_24;
$L__BB0_25:
	and.b32  	%r42, %r31, 15;
	setp.eq.s32 	%p31, %r42, 0;
	@%p31 bra 	$L__BB0_34;
	and.b32  	%r43, %r31, 7;
	setp.lt.u32 	%p32, %r42, 8;
	@%p32 bra 	$L__BB0_28;
	mul.wide.s32 	%rd28, %r113, 4;
	add.s64 	%rd29, %rd2, %rd28;
	ld.global.nc.f32 	%f54, [%rd29];
	cvt.f64.f32 	%fd262, %f54;
	add.f64 	%fd263, %fd430, %fd262;
	fma.rn.f64 	%fd264, %fd262, %fd262, %fd431;
	add.f64 	%fd265, %fd468, %fd262;
	fma.rn.f64 	%fd266, %fd262, %fd262, %fd469;
	ld.global.nc.f32 	%f55, [%rd29+4];
	cvt.f64.f32 	%fd267, %f55;
	add.f64 	%fd268, %fd263, %fd267;
	fma.rn.f64 	%fd269, %fd267, %fd267, %fd264;
	add.f64 	%fd270, %fd265, %fd267;
	fma.rn.f64 	%fd271, %fd267, %fd267, %fd266;
	ld.global.nc.f32 	%f56, [%rd29+8];
	cvt.f64.f32 	%fd272, %f56;
	add.f64 	%fd273, %fd268, %fd272;
	fma.rn.f64 	%fd274, %fd272, %fd272, %fd269;
	add.f64 	%fd275, %fd270, %fd272;
	fma.rn.f64 	%fd276, %fd272, %fd272, %fd271;
	ld.global.nc.f32 	%f57, [%rd29+12];
	cvt.f64.f32 	%fd277, %f57;
	add.f64 	%fd278, %fd273, %fd277;
	fma.rn.f64 	%fd279, %fd277, %fd277, %fd274;
	add.f64 	%fd280, %fd275, %fd277;
	fma.rn.f64 	%fd281, %fd277, %fd277, %fd276;
	ld.global.nc.f32 	%f58, [%rd29+16];
	cvt.f64.f32 	%fd282, %f58;
	add.f64 	%fd283, %fd278, %fd282;
	fma.rn.f64 	%fd284, %fd282, %fd282, %fd279;
	add.f64 	%fd285, %fd280, %fd282;
	fma.rn.f64 	%fd286, %fd282, %fd282, %fd281;
	ld.global.nc.f32 	%f59, [%rd29+20];
	cvt.f64.f32 	%fd287, %f59;
	add.f64 	%fd288, %fd283, %fd287;
	fma.rn.f64 	%fd289, %fd287, %fd287, %fd284;
	add.f64 	%fd290, %fd285, %fd287;
	fma.rn.f64 	%fd291, %fd287, %fd287, %fd286;
	ld.global.nc.f32 	%f60, [%rd29+24];
	cvt.f64.f32 	%fd292, %f60;
	add.f64 	%fd293, %fd288, %fd292;
	fma.rn.f64 	%fd294, %fd292, %fd292, %fd289;
	add.f64 	%fd295, %fd290, %fd292;
	fma.rn.f64 	%fd296, %fd292, %fd292, %fd291;
	ld.global.nc.f32 	%f61, [%rd29+28];
	cvt.f64.f32 	%fd297, %f61;
	add.f64 	%fd430, %fd293, %fd297;
	fma.rn.f64 	%fd431, %fd297, %fd297, %fd294;
	add.f64 	%fd468, %fd295, %fd297;
	fma.rn.f64 	%fd469, %fd297, %fd297, %fd296;
	add.s32 	%r113, %r113, 8;
$L__BB0_28:
	setp.eq.s32 	%p33, %r43, 0;
	@%p33 bra 	$L__BB0_34;
	and.b32  	%r46, %r31, 3;
	setp.lt.u32 	%p34, %r43, 4;
	@%p34 bra 	$L__BB0_31;
	mul.wide.s32 	%rd30, %r113, 4;
	add.s64 	%rd31, %rd2, %rd30;
	ld.global.nc.f32 	%f62, [%rd31];
	cvt.f64.f32 	%fd299, %f62;
	add.f64 	%fd300, %fd430, %fd299;
	fma.rn.f64 	%fd301, %fd299, %fd299, %fd431;
	add.f64 	%fd302, %fd468, %fd299;
	fma.rn.f64 	%fd303, %fd299, %fd299, %fd469;
	ld.global.nc.f32 	%f63, [%rd31+4];
	cvt.f64.f32 	%fd304, %f63;
	add.f64 	%fd305, %fd300, %fd304;
	fma.rn.f64 	%fd306, %fd304, %fd304, %fd301;
	add.f64 	%fd307, %fd302, %fd304;
	fma.rn.f64 	%fd308, %fd304, %fd304, %fd303;
	ld.global.nc.f32 	%f64, [%rd31+8];
	cvt.f64.f32 	%fd309, %f64;
	add.f64 	%fd310, %fd305, %fd309;
	fma.rn.f64 	%fd311, %fd309, %fd309, %fd306;
	add.f64 	%fd312, %fd307, %fd309;
	fma.rn.f64 	%fd313, %fd309, %fd309, %fd308;
	ld.global.nc.f32 	%f65, [%rd31+12];
	cvt.f64.f32 	%fd314, %f65;
	add.f64 	%fd430, %fd310, %fd314;
	fma.rn.f64 	%fd431, %fd314, %fd314, %fd311;
	add.f64 	%fd468, %fd312, %fd314;
	fma.rn.f64 	%fd469, %fd314, %fd314, %fd313;
	add.s32 	%r113, %r113, 4;
$L__BB0_31:
	setp.eq.s32 	%p35, %r46, 0;
	@%p35 bra 	$L__BB0_34;
	neg.s32 	%r116, %r46;
$L__BB0_33:
	.pragma "nounroll";
	mul.wide.s32 	%rd32, %r113, 4;
	add.s64 	%rd33, %rd2, %rd32;
	ld.global.nc.f32 	%f66, [%rd33];
	cvt.f64.f32 	%fd315, %f66;
	add.f64 	%fd430, %fd430, %fd315;
	fma.rn.f64 	%fd431, %fd315, %fd315, %fd431;
	add.f64 	%fd468, %fd468, %fd315;
	fma.rn.f64 	%fd469, %fd315, %fd315, %fd469;
	add.s32 	%r113, %r113, 1;
	add.s32 	%r116, %r116, 1;
	setp.ne.s32 	%p36, %r116, 0;
	@%p36 bra 	$L__BB0_33;
$L__BB0_34:
	ld.param.u64 	%rd74, [vidya_batch_f32_param_7];
	ld.param.u32 	%r87, [vidya_batch_f32_param_4];
	cvt.s64.s32 	%rd34, %r120;
	mul.wide.s32 	%rd35, %r120, 4;
	add.s64 	%rd36, %rd2, %rd35;
	ld.global.nc.f32 	%f87, [%rd36+-8];
	cvt.u64.u32 	%rd37, %r4;
	add.s64 	%rd38, %rd34, %rd37;
	cvta.to.global.u64 	%rd39, %rd74;
	shl.b64 	%rd40, %rd38, 2;
	add.s64 	%rd41, %rd39, %rd40;
	st.global.f32 	[%rd41+-8], %f87;
	setp.lt.s32 	%p37, %r87, %r120;
	@%p37 bra 	$L__BB0_36;
	ld.param.u64 	%rd75, [vidya_batch_f32_param_7];
	cvt.rn.f64.u32 	%fd316, %r64;
	rcp.rn.f64 	%fd317, %fd316;
	cvt.rn.f64.u32 	%fd318, %r65;
	rcp.rn.f64 	%fd319, %fd318;
	mul.f64 	%fd320, %fd317, %fd468;
	mul.f64 	%fd321, %fd319, %fd430;
	mul.f64 	%fd322, %fd317, %fd469;
	mul.f64 	%fd323, %fd320, %fd320;
	sub.f64 	%fd324, %fd322, %fd323;
	mul.f64 	%fd325, %fd319, %fd431;
	mul.f64 	%fd326, %fd321, %fd321;
	sub.f64 	%fd327, %fd325, %fd326;
	max.f64 	%fd328, %fd324, 0d0000000000000000;
	sqrt.rn.f64 	%fd329, %fd328;
	max.f64 	%fd330, %fd327, 0d0000000000000000;
	sqrt.rn.f64 	%fd331, %fd330;
	setp.eq.f64 	%p38, %fd330, 0d0000000000000000;
	div.rn.f64 	%fd332, %fd329, %fd331;
	selp.f64 	%fd333, 0d0000000000000000, %fd332, %p38;
	cvt.f64.f32 	%fd334, %f1;
	mul.f64 	%fd335, %fd333, %fd334;
	mul.wide.s32 	%rd43, %r120, 4;
	add.s64 	%rd44, %rd2, %rd43;
	ld.global.nc.f32 	%f67, [%rd44+-4];
	sub.f32 	%f68, %f67, %f87;
	cvt.rn.f32.f64 	%f69, %fd335;
	fma.rn.f32 	%f87, %f68, %f69, %f87;
	cvta.to.global.u64 	%rd45, %rd75;
	cvt.u64.u32 	%rd46, %r4;
	add.s64 	%rd47, %rd34, %rd46;
	shl.b64 	%rd48, %rd47, 2;
	add.s64 	%rd49, %rd45, %rd48;
	st.global.f32 	[%rd49+-4], %f87;
$L__BB0_36:
	ld.param.u32 	%r88, [vidya_batch_f32_param_4];
	setp.le.s32 	%p39, %r88, %r120;
	@%p39 bra 	$L__BB0_42;
	ld.param.u32 	%r89, [vidya_batch_f32_param_4];
	cvt.rn.f64.u32 	%fd336, %r64;
	rcp.rn.f64 	%fd79, %fd336;
	cvt.rn.f64.u32 	%fd337, %r65;
	rcp.rn.f64 	%fd80, %fd337;
	sub.s32 	%r79, %r89, %r120;
	and.b32  	%r80, %r79, 1;
	setp.eq.b32 	%p40, %r80, 1;
	not.pred 	%p41, %p40;
	@%p41 bra 	$L__BB0_39;
	ld.param.u64 	%rd76, [vidya_batch_f32_param_7];
	ld.param.u32 	%r100, [vidya_batch_f32_param_5];
	add.s32 	%r54, %r120, 1;
	mul.wide.s32 	%rd50, %r120, 4;
	add.s64 	%rd51, %rd2, %rd50;
	ld.global.nc.f32 	%f70, [%rd51];
	cvt.f64.f32 	%fd338, %f70;
	add.f64 	%fd339, %fd430, %fd338;
	fma.rn.f64 	%fd340, %fd338, %fd338, %fd431;
	add.f64 	%fd341, %fd468, %fd338;
	fma.rn.f64 	%fd342, %fd338, %fd338, %fd469;
	mul.wide.u32 	%rd52, %r100, 4;
	add.s64 	%rd53, %rd2, %rd52;
	ld.global.nc.f32 	%f71, [%rd53];
	cvt.f64.f32 	%fd343, %f71;
	mul.wide.s32 	%rd54, %r15, 4;
	add.s64 	%rd55, %rd2, %rd54;
	ld.global.nc.f32 	%f72, [%rd55];
	cvt.f64.f32 	%fd344, %f72;
	sub.f64 	%fd430, %fd339, %fd343;
	mul.f64 	%fd345, %fd343, %fd343;
	sub.f64 	%fd431, %fd340, %fd345;
	sub.f64 	%fd468, %fd341, %fd344;
	mul.f64 	%fd346, %fd344, %fd344;
	sub.f64 	%fd469, %fd342, %fd346;
	mul.f64 	%fd347, %fd79, %fd468;
	mul.f64 	%fd348, %fd80, %fd430;
	mul.f64 	%fd349, %fd79, %fd469;
	mul.f64 	%fd350, %fd347, %fd347;
	sub.f64 	%fd351, %fd349, %fd350;
	mul.f64 	%fd352, %fd80, %fd431;
	mul.f64 	%fd353, %fd348, %fd348;
	sub.f64 	%fd354, %fd352, %fd353;
	max.f64 	%fd355, %fd351, 0d0000000000000000;
	sqrt.rn.f64 	%fd356, %fd355;
	max.f64 	%fd357, %fd354, 0d0000000000000000;
	sqrt.rn.f64 	%fd358, %fd357;
	setp.eq.f64 	%p42, %fd357, 0d0000000000000000;
	div.rn.f64 	%fd359, %fd356, %fd358;
	selp.f64 	%fd360, 0d0000000000000000, %fd359, %p42;
	cvt.f64.f32 	%fd361, %f1;
	mul.f64 	%fd362, %fd360, %fd361;
	sub.f32 	%f73, %f70, %f87;
	cvt.rn.f32.f64 	%f74, %fd362;
	fma.rn.f32 	%f87, %f73, %f74, %f87;
	add.s32 	%r81, %r120, %r4;
	cvta.to.global.u64 	%rd56, %rd76;
	mul.wide.s32 	%rd57, %r81, 4;
	add.s64 	%rd58, %rd56, %rd57;
	st.global.f32 	[%rd58], %f87;
	mov.u32 	%r120, %r54;
$L__BB0_39:
	ld.param.u32 	%r101, [vidya_batch_f32_param_5];
	ld.param.u32 	%r90, [vidya_batch_f32_param_4];
	not.b32 	%r82, %r65;
	add.s32 	%r83, %r90, %r82;
	setp.eq.s32 	%p43, %r83, %r101;
	@%p43 bra 	$L__BB0_42;
	add.s32 	%r119, %r120, %r4;
	mul.wide.s32 	%rd66, %r64, 4;
	mul.wide.s32 	%rd69, %r65, 4;
$L__BB0_41:
	ld.param.u64 	%rd77, [vidya_batch_f32_param_7];
	ld.param.u32 	%r91, [vidya_batch_f32_param_4];
	ld.param.u64 	%rd73, [vidya_batch_f32_param_0];
	mul.wide.s32 	%rd59, %r120, 4;
	cvta.to.global.u64 	%rd60, %rd73;
	add.s64 	%rd61, %rd60, %rd59;
	add.s64 	%rd62, %rd61, 4;
	mul.wide.s32 	%rd63, %r119, 4;
	cvta.to.global.u64 	%rd64, %rd77;
	add.s64 	%rd65, %rd64, %rd63;
	sub.s64 	%rd67, %rd60, %rd66;
	add.s64 	%rd68, %rd67, %rd59;
	ld.global.nc.f32 	%f75, [%rd61];
	cvt.f64.f32 	%fd363, %f75;
	add.f64 	%fd364, %fd430, %fd363;
	fma.rn.f64 	%fd365, %fd363, %fd363, %fd431;
	add.f64 	%fd366, %fd468, %fd363;
	fma.rn.f64 	%fd367, %fd363, %fd363, %fd469;
	sub.s64 	%rd70, %rd62, %rd69;
	ld.global.nc.f32 	%f76, [%rd70+-4];
	cvt.f64.f32 	%fd368, %f76;
	ld.global.nc.f32 	%f77, [%rd68];
	cvt.f64.f32 	%fd369, %f77;
	sub.f64 	%fd370, %fd364, %fd368;
	mul.f64 	%fd371, %fd368, %fd368;
	sub.f64 	%fd372, %fd365, %fd371;
	sub.f64 	%fd373, %fd366, %fd369;
	mul.f64 	%fd374, %fd369, %fd369;
	sub.f64 	%fd375, %fd367, %fd374;
	mul.f64 	%fd376, %fd79, %fd373;
	mul.f64 	%fd377, %fd80, %fd370;
	mul.f64 	%fd378, %fd79, %fd375;
	mul.f64 	%fd379, %fd376, %fd376;
	sub.f64 	%fd380, %fd378, %fd379;
	mul.f64 	%fd381, %fd80, %fd372;
	mul.f64 	%fd382, %fd377, %fd377;
	sub.f64 	%fd383, %fd381, %fd382;
	max.f64 	%fd384, %fd380, 0d0000000000000000;
	sqrt.rn.f64 	%fd385, %fd384;
	max.f64 	%fd386, %fd383, 0d0000000000000000;
	sqrt.rn.f64 	%fd387, %fd386;
	setp.eq.f64 	%p44, %fd386, 0d0000000000000000;
	div.rn.f64 	%fd388, %fd385, %fd387;
	selp.f64 	%fd389, 0d0000000000000000, %fd388, %p44;
	cvt.f64.f32 	%fd390, %f1;
	mul.f64 	%fd391, %fd389, %fd390;
	sub.f32 	%f78, %f75, %f87;
	cvt.rn.f32.f64 	%f79, %fd391;
	fma.rn.f32 	%f80, %f78, %f79, %f87;
	st.global.f32 	[%rd65], %f80;
	ld.global.nc.f32 	%f81, [%rd61+4];
	cvt.f64.f32 	%fd392, %f81;
	add.f64 	%fd393, %fd370, %fd392;
	fma.rn.f64 	%fd394, %fd392, %fd392, %fd372;
	add.f64 	%fd395, %fd373, %fd392;
	fma.rn.f64 	%fd396, %fd392, %fd392, %fd375;
	ld.global.nc.f32 	%f82, [%rd70];
	cvt.f64.f32 	%fd397, %f82;
	ld.global.nc.f32 	%f83, [%rd68+4];
	cvt.f64.f32 	%fd398, %f83;
	sub.f64 	%fd430, %fd393, %fd397;
	mul.f64 	%fd399, %fd397, %fd397;
	sub.f64 	%fd431, %fd394, %fd399;
	sub.f64 	%fd468, %fd395, %fd398;
	mul.f64 	%fd400, %fd398, %fd398;
	sub.f64 	%fd469, %fd396, %fd400;
	mul.f64 	%fd401, %fd79, %fd468;
	mul.f64 	%fd402, %fd80, %fd430;
	mul.f64 	%fd403, %fd79, %fd469;
	mul.f64 	%fd404, %fd401, %fd401;
	sub.f64 	%fd405, %fd403, %fd404;
	mul.f64 	%fd406, %fd80, %fd431;
	mul.f64 	%fd407, %fd402, %fd402;
	sub.f64 	%fd408, %fd406, %fd407;
	max.f64 	%fd409, %fd405, 0d0000000000000000;
	sqrt.rn.f64 	%fd410, %fd409;
	max.f64 	%fd411, %fd408, 0d0000000000000000;
	sqrt.rn.f64 	%fd412, %fd411;
	setp.eq.f64 	%p45, %fd411, 0d0000000000000000;
	div.rn.f64 	%fd413, %fd410, %fd412;
	selp.f64 	%fd414, 0d0000000000000000, %fd413, %p45;
	mul.f64 	%fd415, %fd414, %fd390;
	sub.f32 	%f84, %f81, %f80;
	cvt.rn.f32.f64 	%f85, %fd415;
	fma.rn.f32 	%f87, %f84, %f85, %f80;
	st.global.f32 	[%rd65+4], %f87;
	add.s32 	%r120, %r120, 2;
	add.s32 	%r119, %r119, 2;
	setp.lt.s32 	%p46, %r120, %r91;
	@%p46 bra 	$L__BB0_41;
$L__BB0_42:
	ret;

}
	// .globl	vidya_many_series_one_param_f32
.visible .entry vidya_many_series_one_param_f32(
	.param .u64 .ptr .align 1 vidya_many_series_one_param_f32_param_0,
	.param .u64 .ptr .align 1 vidya_many_series_one_param_f32_param_1,
	.param .u32 vidya_many_series_one_param_f32_param_2,
	.param .u32 vidya_many_series_one_param_f32_param_3,
	.param .f32 vidya_many_series_one_param_f32_param_4,
	.param .u32 vidya_many_series_one_param_f32_param_5,
	.param .u32 vidya_many_series_one_param_f32_param_6,
	.param .u64 .ptr .align 1 vidya_many_series_one_param_f32_param_7
)
{
	.reg .pred 	%p<46>;
	.reg .b32 	%r<220>;
	.reg .b32 	%f<78>;
	.reg .b64 	%rd<119>;
	.reg .b64 	%fd<399>;

	ld.param.u64 	%rd4, [vidya_many_series_one_param_f32_param_0];
	ld.param.u64 	%rd3, [vidya_many_series_one_param_f32_param_1];
	ld.param.u32 	%r117, [vidya_many_series_one_param_f32_param_2];
	ld.param.u32 	%r118, [vidya_many_series_one_param_f32_param_3];
	ld.param.u32 	%r119, [vidya_many_series_one_param_f32_param_5];
	ld.param.u32 	%r120, [vidya_many_series_one_param_f32_param_6];
	ld.param.u64 	%rd5, [vidya_many_series_one_param_f32_param_7];
	cvta.to.global.u64 	%rd1, %rd5;
	cvta.to.global.u64 	%rd2, %rd4;
	mov.u32 	%r1, %ctaid.x;
	setp.ge.s32 	%p1, %r1, %r119;
	setp.lt.s32 	%p2, %r120, 1;
	or.pred  	%p3, %p1, %p2;
	@%p3 bra 	$L__BB1_42;
	cvta.to.global.u64 	%rd6, %rd3;
	mul.wide.u32 	%rd7, %r1, 4;
	add.s64 	%rd8, %rd6, %rd7;
	ld.global.nc.u32 	%r121, [%rd8];
	max.s32 	%r2, %r121, 0;
	setp.ge.s32 	%p4, %r121, %r120;
	@%p4 bra 	$L__BB1_42;
	ld.param.f32 	%f72, [vidya_many_series_one_param_f32_param_4];
	setp.ge.s32 	%p5, %r118, %r117;
	min.s32 	%r122, %r117, %r118;
	setp.gt.s32 	%p6, %r122, 1;
	and.pred  	%p7, %p6, %p5;
	setp.geu.f32 	%p8, %f72, 0f00000000;
	and.pred  	%p9, %p8, %p7;
	setp.leu.f32 	%p10, %f72, 0f3F800000;
	and.pred  	%p11, %p10, %p9;
	sub.s32 	%r124, %r120, %r2;
	setp.le.s32 	%p12, %r118, %r124;
	and.pred  	%p13, %p11, %p12;
	@%p13 bra 	$L__BB1_6;
	mov.u32 	%r183, %tid.x;
	setp.ge.u32 	%p44, %r183, %r120;
	@%p44 bra 	$L__BB1_42;
	mov.u32 	%r4, %ntid.x;
$L__BB1_5:
	mad.lo.s32 	%r181, %r183, %r119, %r1;
	mul.wide.s32 	%rd117, %r181, 4;
	add.s64 	%rd118, %rd1, %rd117;
	mov.b32 	%r182, 2147483647;
	st.global.u32 	[%rd118], %r182;
	add.s32 	%r183, %r183, %r4;
	setp.lt.s32 	%p45, %r183, %r120;
	@%p45 bra 	$L__BB1_5;
	bra.uni 	$L__BB1_42;
$L__BB1_6:
	add.s32 	%r219, %r2, %r118;
	add.s32 	%r8, %r219, -2;
	mov.u32 	%r9, %tid.x;
	setp.ge.s32 	%p14, %r9, %r8;
	@%p14 bra 	$L__BB1_9;
	mov.u32 	%r10, %ntid.x;
	mov.u32 	%r184, %r9;
$L__BB1_8:
	mad.lo.s32 	%r125, %r184, %r119, %r1;
	mul.wide.s32 	%rd9, %r125, 4;
	add.s64 	%rd10, %rd1, %rd9;
	mov.b32 	%r126, 2147483647;
	st.global.u32 	[%rd10], %r126;
	add.s32 	%r184, %r184, %r10;
	setp.lt.s32 	%p15, %r184, %r8;
	@%p15 bra 	$L__BB1_8;
$L__BB1_9:
	setp.ne.s32 	%p16, %r9, 0;
	@%p16 bra 	$L__BB1_42;
	sub.s32 	%r13, %r219, %r117;
	setp.ge.s32 	%p17, %r2, %r13;
	mov.f64 	%fd355, 0d0000000000000000;
	mov.f64 	%fd356, %fd355;
	@%p17 bra 	$L__BB1_23;
	sub.s32 	%r14, %r118, %r117;
	sub.s32 	%r127, %r117, %r118;
	setp.gt.u32 	%p18, %r127, -16;
	mov.f64 	%fd356, 0d0000000000000000;
	mov.u32 	%r207, %r2;
	mov.f64 	%fd355, %fd356;
	@%p18 bra 	$L__BB1_14;
	mul.lo.s32 	%r128, %r119, %r2;
	add.s32 	%r129, %r128, %r119;
	add.s32 	%r206, %r1, %r129;
	add.s32 	%r130, %r2, 2;
	mad.lo.s32 	%r205, %r119, %r130, %r1;
	add.s32 	%r131, %r2, 3;
	mad.lo.s32 	%r204, %r119, %r131, %r1;
	add.s32 	%r132, %r2, 4;
	mad.lo.s32 	%r203, %r119, %r132, %r1;
	add.s32 	%r133, %r2, 5;
	mad.lo.s32 	%r202, %r119, %r133, %r1;
	add.s32 	%r134, %r2, 6;
	mad.lo.s32 	%r201, %r119, %r134, %r1;
	add.s32 	%r135, %r2, 7;
	mad.lo.s32 	%r200, %r119, %r135, %r1;
	add.s32 	%r136, %r2, 8;
	mad.lo.s32 	%r199, %r119, %r136, %r1;
	add.s32 	%r137, %r2, 9;
	mad.lo.s32 	%r198, %r119, %r137, %r1;
	add.s32 	%r138, %r2, 10;
	mad.lo.s32 	%r197, %r119, %r138, %r1;
	add.s32 	%r139, %r2, 11;
	mad.lo.s32 	%r196, %r119, %r139, %r1;
	add.s32 	%r140, %r2, 12;
	mad.lo.s32 	%r195, %r119, %r140, %r1;
	add.s32 	%r141, %r2, 13;
	mad.lo.s32 	%r194, %r119, %r141, %r1;
	add.s32 	%r142, %r2, 14;
	mad.lo.s32 	%r193, %r119, %r142, %r1;
	add.s32 	%r143, %r2, 15;
	mad.lo.s32 	%r192, %r119, %r143, %r1;
	add.s32 	%r191, %r1, %r128;
	and.b32  	%r144, %r14, -16;
	neg.s32 	%r190, %r144;
	mov.f64 	%fd356, 0d0000000000000000;
	mov.u32 	%r207, %r2;
$L__BB1_13:
	.pragma "nounroll";
	mul.wide.u32 	%rd11, %r191, 4;
	add.s64 	%rd12, %rd2, %rd11;
	ld.global.nc.f32 	%f9, [%rd12];
	cvt.f64.f32 	%fd98, %f9;
	add.f64 	%fd99, %fd355, %fd98;
	fma.rn.f64 	%fd100, %fd98, %fd98, %fd356;
	mul.wide.u32 	%rd13, %r206, 4;
	add.s64 	%rd14, %rd2, %rd13;
	ld.global.nc.f32 	%f10, [%rd14];
	cvt.f64.f32 	%fd101, %f10;
	add.f64 	%fd102, %fd99, %fd101;
	fma.rn.f64 	%fd103, %fd101, %fd101, %fd100;
	mul.wide.u32 	%rd15, %r205, 4;
	add.s64 	%rd16, %rd2, %rd15;
	ld.global.nc.f32 	%f11, [%rd16];
	cvt.f64.f32 	%fd104, %f11;
	add.f64 	%fd105, %fd102, %fd104;
	fma.rn.f64 	%fd106, %fd104, %fd104, %fd103;
	mul.wide.u32 	%rd17, %r204, 4;
	add.s64 	%rd18, %rd2, %rd17;
	ld.global.nc.f32 	%f12, [%rd18];
	cvt.f64.f32 	%fd107, %f12;
	add.f64 	%fd108, %fd105, %fd107;
	fma.rn.f64 	%fd109, %fd107, %fd107, %fd106;
	mul.wide.u32 	%rd19, %r203, 4;
	add.s64 	%rd20, %rd2, %rd19;
	ld.global.nc.f32 	%f13, [%rd20];
	cvt.f64.f32 	%fd110, %f13;
	add.f64 	%fd111, %fd108, %fd110;
	fma.rn.f64 	%fd112, %fd110, %fd110, %fd109;
	mul.wide.u32 	%rd21, %r202, 4;
	add.s64 	%rd22, %rd2, %rd21;
	ld.global.nc.f32 	%f14, [%rd22];
	cvt.f64.f32 	%fd113, %f14;
	add.f64 	%fd114, %fd111, %fd113;
	fma.rn.f64 	%fd115, %fd113, %fd113, %fd112;
	mul.wide.u32 	%rd23, %r201, 4;
	add.s64 	%rd24, %rd2, %rd23;
	ld.global.nc.f32 	%f15, [%rd24];
	cvt.f64.f32 	%fd116, %f15;
	add.f64 	%fd117, %fd114, %fd116;
	fma.rn.f64 	%fd118, %fd116, %fd116, %fd115;
	mul.wide.u32 	%rd25, %r200, 4;
	add.s64 	%rd26, %rd2, %rd25;
	ld.global.nc.f32 	%f16, [%rd26];
	cvt.f64.f32 	%fd119, %f16;
	add.f64 	%fd120, %fd117, %fd119;
	fma.rn.f64 	%fd121, %fd119, %fd119, %fd118;
	mul.wide.u32 	%rd27, %r199, 4;
	add.s64 	%rd28, %rd2, %rd27;
	ld.global.nc.f32 	%f17, [%rd28];
	cvt.f64.f32 	%fd122, %f17;
	add.f64 	%fd123, %fd120, %fd122;
	fma.rn.f64 	%fd124, %fd122, %fd122, %fd121;
	mul.wide.u32 	%rd29, %r198, 4;
	add.s64 	%rd30, %rd2, %rd29;
	ld.global.nc.f32 	%f18, [%rd30];
	cvt.f64.f32 	%fd125, %f18;
	add.f64 	%fd126, %fd123, %fd125;
	fma.rn.f64 	%fd127, %fd125, %fd125, %fd124;
	mul.wide.u32 	%rd31, %r197, 4;
	add.s64 	%rd32, %rd2, %rd31;
	ld.global.nc.f32 	%f19, [%rd32];
	cvt.f64.f32 	%fd128, %f19;
	add.f64 	%fd129, %fd126, %fd128;
	fma.rn.f64 	%fd130, %fd128, %fd128, %fd127;
	mul.wide.u32 	%rd33, %r196, 4;
	add.s64 	%rd34, %rd2, %rd33;
	ld.global.nc.f32 	%f20, [%rd34];
	cvt.f64.f32 	%fd131, %f20;
	add.f64 	%fd132, %fd129, %fd131;
	fma.rn.f64 	%fd133, %fd131, %fd131, %fd130;
	mul.wide.u32 	%rd35, %r195, 4;
	add.s64 	%rd36, %rd2, %rd35;
	ld.global.nc.f32 	%f21, [%rd36];
	cvt.f64.f32 	%fd134, %f21;
	add.f64 	%fd135, %fd132, %fd134;
	fma.rn.f64 	%fd136, %fd134, %fd134, %fd133;
	mul.wide.u32 	%rd37, %r194, 4;
	add.s64 	%rd38, %rd2, %rd37;
	ld.global.nc.f32 	%f22, [%rd38];
	cvt.f64.f32 	%fd137, %f22;
	add.f64 	%fd138, %fd135, %fd137;
	fma.rn.f64 	%fd139, %fd137, %fd137, %fd136;
	mul.wide.u32 	%rd39, %r193, 4;
	add.s64 	%rd40, %rd2, %rd39;
	ld.global.nc.f32 	%f23, [%rd40];
	cvt.f64.f32 	%fd140, %f23;
	add.f64 	%fd141, %fd138, %fd140;
	fma.rn.f64 	%fd142, %fd140, %fd140, %fd139;
	mul.wide.u32 	%rd41, %r192, 4;
	add.s64 	%rd42, %rd2, %rd41;
	ld.global.nc.f32 	%f24, [%rd42];
	cvt.f64.f32 	%fd143, %f24;
	add.f64 	%fd355, %fd141, %fd143;
	fma.rn.f64 	%fd356, %fd143, %fd143, %fd142;
	add.s32 	%r207, %r207, 16;
	shl.b32 	%r145, %r119, 4;
	add.s32 	%r206, %r206, %r145;
	add.s32 	%r205, %r205, %r145;
	add.s32 	%r204, %r204, %r145;
	add.s32 	%r203, %r203, %r145;
	add.s32 	%r202, %r202, %r145;
	add.s32 	%r201, %r201, %r145;
	add.s32 	%r200, %r200, %r145;
	add.s32 	%r199, %r199, %r145;
	add.s32 	%r198, %r198, %r145;
	add.s32 	%r197, %r197, %r145;
	add.s32 	%r196, %r196, %r145;
	add.s32 	%r195, %r195, %r145;
	add.s32 	%r194, %r194, %r145;
	add.s32 	%r193, %r193, %r145;
	add.s32 	%r192, %r192, %r145;
	add.s32 	%r191, %r191, %r145;
	add.s32 	%r190, %r190, 16;
	setp.eq.s32 	%p19, %r190, 0;
	@%p19 bra 	$L__BB1_14;
	bra.uni 	$L__BB1_13;
$L__BB1_14:
	and.b32  	%r33, %r14, 15;
	setp.eq.s32 	%p20, %r33, 0;
	@%p20 bra 	$L__BB1_23;
	and.b32  	%r34, %r14, 7;
	setp.lt.u32 	%p21, %r33, 8;
	@%p21 bra 	$L__BB1_17;
	mad.lo.s32 	%r146, %r207, %r119, %r1;
	mul.wide.u32 	%rd43, %r146, 4;
	add.s64 	%rd44, %rd2, %rd43;
	ld.global.nc.f32 	%f25, [%rd44];
	cvt.f64.f32 	%fd145, %f25;
	add.f64 	%fd146, %fd355, %fd145;
	fma.rn.f64 	%fd147, %fd145, %fd145, %fd356;
	add.s32 	%r147, %r146, %r119;
	mul.wide.u32 	%rd45, %r147, 4;
	add.s64 	%rd46, %rd2, %rd45;
	ld.global.nc.f32 	%f26, [%rd46];
	cvt.f64.f32 	%fd148, %f26;
	add.f64 	%fd149, %fd146, %fd148;
	fma.rn.f64 	%fd150, %fd148, %fd148, %fd147;
	add.s32 	%r148, %r147, %r119;
	mul.wide.u32 	%rd47, %r148, 4;
	add.s64 	%rd48, %rd2, %rd47;
	ld.global.nc.f32 	%f27, [%rd48];
	cvt.f64.f32 	%fd151, %f27;
	add.f64 	%fd152, %fd149, %fd151;
	fma.rn.f64 	%fd153, %fd151, %fd151, %fd150;
	add.s32 	%r149, %r148, %r119;
	mul.wide.u32 	%rd49, %r149, 4;
	add.s64 	%rd50, %rd2, %rd49;
	ld.global.nc.f32 	%f28, [%rd50];
	cvt.f64.f32 	%fd154, %f28;
	add.f64 	%fd155, %fd152, %fd154;
	fma.rn.f64 	%fd156, %fd154, %fd154, %fd153;
	add.s32 	%r150, %r149, %r119;
	mul.wide.u32 	%rd51, %r150, 4;
	add.s64 	%rd52, %rd2, %rd51;
	ld.global.nc.f32 	%f29, [%rd52];
	cvt.f64.f32 	%fd157, %f29;
	add.f64 	%fd158, %fd155, %fd157;
	fma.rn.f64 	%fd159, %fd157, %fd157, %fd156;
	add.s32 	%r151, %r150, %r119;
	mul.wide.u32 	%rd53, %r151, 4;
	add.s64 	%rd54, %rd2, %rd53;
	ld.global.nc.f32 	%f30, [%rd54];
	cvt.f64.f32 	%fd160, %f30;
	add.f64 	%fd161, %fd158, %fd160;
	fma.rn.f64 	%fd162, %fd160, %fd160, %fd159;
	add.s32 	%r152, %r151, %r119;
	mul.wide.u32 	%rd55, %r152, 4;
	add.s64 	%rd56, %rd2, %rd55;
	ld.global.nc.f32 	%f31, [%rd56];
	cvt.f64.f32 	%fd163, %f31;
	add.f64 	%fd164, %fd161, %fd163;
	fma.rn.f64 	%fd165, %fd163, %fd163, %fd162;
	add.s32 	%r153, %r152, %r119;
	mul.wide.u32 	%rd57, %r153, 4;
	add.s64 	%rd58, %rd2, %rd57;
	ld.global.nc.f32 	%f32, [%rd58];
	cvt.f64.f32 	%fd166, %f32;
	add.f64 	%fd355, %fd164, %fd166;
	fma.rn.f64 	%fd356, %fd166, %fd166, %fd165;
	add.s32 	%r207, %r207, 8;
$L__BB1_17:
	setp.eq.s32 	%p22, %r34, 0;
	@%p22 bra 	$L__BB1_23;
	and.b32  	%r37, %r14, 3;
	setp.lt.u32 	%p23, %r34, 4;
	@%p23 bra 	$L__BB1_20;
	mad.lo.s32 	%r154, %r207, %r119, %r1;
	mul.wide.u32 	%rd59, %r154, 4;
	add.s64 	%rd60, %rd2, %rd59;
	ld.global.nc.f32 	%f33, [%rd60];
	cvt.f64.f32 	%fd168, %f33;
	add.f64 	%fd169, %fd355, %fd168;
	fma.rn.f64 	%fd170, %fd168, %fd168, %fd356;
	add.s32 	%r155, %r154, %r119;
	mul.wide.u32 	%rd61, %r155, 4;
	add.s64 	%rd62, %rd2, %rd61;
	ld.global.nc.f32 	%f34, [%rd62];
	cvt.f64.f32 	%fd171, %f34;
	add.f64 	%fd172, %fd169, %fd171;
	fma.rn.f64 	%fd173, %fd171, %fd171, %fd170;
	add.s32 	%r156, %r155, %r119;
	mul.wide.u32 	%rd63, %r156, 4;
	add.s64 	%rd64, %rd2, %rd63;
	ld.global.nc.f32 	%f35, [%rd64];
	cvt.f64.f32 	%fd174, %f35;
	add.f64 	%fd175, %fd172, %fd174;
	fma.rn.f64 	%fd176, %fd174, %fd174, %fd173;
	add.s32 	%r157, %r156, %r119;
	mul.wide.u32 	%rd65, %r157, 4;
	add.s64 	%rd66, %rd2, %rd65;
	ld.global.nc.f32 	%f36, [%rd66];
	cvt.f64.f32 	%fd177, %f36;
	add.f64 	%fd355, %fd175, %fd177;
	fma.rn.f64 	%fd356, %fd177, %fd177, %fd176;
	add.s32 	%r207, %r207, 4;
$L__BB1_20:
	setp.eq.s32 	%p24, %r37, 0;
	@%p24 bra 	$L__BB1_23;
	mad.lo.s32 	%r189, %r207, %r119, %r1;
	neg.s32 	%r188, %r37;
$L__BB1_22:
	.pragma "nounroll";
	mul.wide.u32 	%rd67, %r189, 4;
	add.s64 	%rd68, %rd2, %rd67;
	ld.global.nc.f32 	%f37, [%rd68];
	cvt.f64.f32 	%fd178, %f37;
	add.f64 	%fd355, %fd355, %fd178;
	fma.rn.f64 	%fd356, %fd178, %fd178, %fd356;
	add.s32 	%r189, %r189, %r119;
	add.s32 	%r188, %r188, 1;
	setp.ne.s32 	%p25, %r188, 0;
	@%p25 bra 	$L__BB1_22;
$L__BB1_23:
	add.s32 	%r46, %r219, 1;
	sub.s32 	%r158, %r46, %r117;
	max.s32 	%r159, %r158, %r219;
	add.s32 	%r160, %r117, %r159;
	sub.s32 	%r47, %r160, %r219;
	and.b32  	%r48, %r47, 7;
	sub.s32 	%r161, %r118, %r160;
	add.s32 	%r162, %r161, %r2;
	setp.gt.u32 	%p26, %r162, -8;
	mov.f64 	%fd390, 0d0000000000000000;
	mov.u32 	%r211, %r13;
	mov.f64 	%fd389, %fd390;
	@%p26 bra 	$L__BB1_26;
	mad.lo.s32 	%r209, %r119, %r13, %r1;
	shl.b32 	%r50, %r119, 3;
	and.b32  	%r163, %r47, -8;
	neg.s32 	%r208, %r163;
	mov.f64 	%fd390, 0d0000000000000000;
	mul.wide.s32 	%rd71, %r119, 4;
	mov.u32 	%r211, %r13;
$L__BB1_25:
	.pragma "nounroll";
	mul.wide.s32 	%rd69, %r209, 4;
	add.s64 	%rd70, %rd2, %rd69;
	ld.global.nc.f32 	%f38, [%rd70];
	cvt.f64.f32 	%fd182, %f38;
	add.f64 	%fd183, %fd355, %fd182;
	fma.rn.f64 	%fd184, %fd182, %fd182, %fd356;
	add.f64 	%fd185, %fd389, %fd182;
	fma.rn.f64 	%fd186, %fd182, %fd182, %fd390;
	add.s64 	%rd72, %rd70, %rd71;
	ld.global.nc.f32 	%f39, [%rd72];
	cvt.f64.f32 	%fd187, %f39;
	add.f64 	%fd188, %fd183, %fd187;
	fma.rn.f64 	%fd189, %fd187, %fd187, %fd184;
	add.f64 	%fd190, %fd185, %fd187;
	fma.rn.f64 	%fd191, %fd187, %fd187, %fd186;
	add.s64 	%rd73, %rd72, %rd71;
	ld.global.nc.f32 	%f40, [%rd73];
	cvt.f64.f32 	%fd192, %f40;
	add.f64 	%fd193, %fd188, %fd192;
	fma.rn.f64 	%fd194, %fd192, %fd192, %fd189;
	add.f64 	%fd195, %fd190, %fd192;
	fma.rn.f64 	%fd196, %fd192, %fd192, %fd191;
	add.s64 	%rd74, %rd73, %rd71;
	ld.global.nc.f32 	%f41, [%rd74];
	cvt.f64.f32 	%fd197, %f41;
	add.f64 	%fd198, %fd193, %fd197;
	fma.rn.f64 	%fd199, %fd197, %fd197, %fd194;
	add.f64 	%fd200, %fd195, %fd197;
	fma.rn.f64 	%fd201, %fd197, %fd197, %fd196;
	add.s64 	%rd75, %rd74, %rd71;
	ld.global.nc.f32 	%f42, [%rd75];
	cvt.f64.f32 	%fd202, %f42;
	add.f64 	%fd203, %fd198, %fd202;
	fma.rn.f64 	%fd204, %fd202, %fd202, %fd199;
	add.f64 	%fd205, %fd200, %fd202;
	fma.rn.f64 	%fd206, %fd202, %fd202, %fd201;
	add.s64 	%rd76, %rd75, %rd71;
	ld.global.nc.f32 	%f43, [%rd76];
	cvt.f64.f32 	%fd207, %f43;
	add.f64 	%fd208, %fd203, %fd207;
	fma.rn.f64 	%fd209, %fd207, %fd207, %fd204;
	add.f64 	%fd210, %fd205, %fd207;
	fma.rn.f64 	%fd211, %fd207, %fd207, %fd206;
	add.s64 	%rd77, %rd76, %rd71;
	ld.global.nc.f32 	%f44, [%rd77];
	cvt.f64.f32 	%fd212, %f44;
	add.f64 	%fd213, %fd208, %fd212;
	fma.rn.f64 	%fd214, %fd212, %fd212, %fd209;
	add.f64 	%fd215, %fd210, %fd212;
	fma.rn.f64 	%fd216, %fd212, %fd212, %fd211;
	add.s64 	%rd78, %rd77, %rd71;
	ld.global.nc.f32 	%f45, [%rd78];
	cvt.f64.f32 	%fd217, %f45;
	add.f64 	%fd355, %fd213, %fd217;
	fma.rn.f64 	%fd356, %fd217, %fd217, %fd214;
	add.f64 	%fd389, %fd215, %fd217;
	fma.rn.f64 	%fd390, %fd217, %fd217, %fd216;
	add.s32 	%r211, %r211, 8;
	add.s32 	%r209, %r209, %r50;
	add.s32 	%r208, %r208, 8;
	setp.ne.s32 	%p27, %r208, 0;
	@%p27 bra 	$L__BB1_25;
$L__BB1_26:
	setp.eq.s32 	%p28, %r48, 0;
	@%p28 bra 	$L__BB1_34;
	and.b32  	%r95, %r47, 3;
	setp.lt.u32 	%p29, %r48, 4;
	@%p29 bra 	$L__BB1_29;
	mad.lo.s32 	%r164, %r211, %r119, %r1;
	mul.wide.s32 	%rd79, %r164, 4;
	add.s64 	%rd80, %rd2, %rd79;
	ld.global.nc.f32 	%f46, [%rd80];
	cvt.f64.f32 	%fd219, %f46;
	add.f64 	%fd220, %fd355, %fd219;
	fma.rn.f64 	%fd221, %fd219, %fd219, %fd356;
	add.f64 	%fd222, %fd389, %fd219;
	fma.rn.f64 	%fd223, %fd219, %fd219, %fd390;
	mul.wide.s32 	%rd81, %r119, 4;
	add.s64 	%rd82, %rd80, %rd81;
	ld.global.nc.f32 	%f47, [%rd82];
	cvt.f64.f32 	%fd224, %f47;
	add.f64 	%fd225, %fd220, %fd224;
	fma.rn.f64 	%fd226, %fd224, %fd224, %fd221;
	add.f64 	%fd227, %fd222, %fd224;
	fma.rn.f64 	%fd228, %fd224, %fd224, %fd223;
	add.s64 	%rd83, %rd82, %rd81;
	ld.global.nc.f32 	%f48, [%rd83];
	cvt.f64.f32 	%fd229, %f48;
	add.f64 	%fd230, %fd225, %fd229;
	fma.rn.f64 	%fd231, %fd229, %fd229, %fd226;
	add.f64 	%fd232, %fd227, %fd229;
	fma.rn.f64 	%fd233, %fd229, %fd229, %fd228;
	add.s64 	%rd84, %rd83, %rd81;
	ld.global.nc.f32 	%f49, [%rd84];
	cvt.f64.f32 	%fd234, %f49;
	add.f64 	%fd355, %fd230, %fd234;
	fma.rn.f64 	%fd356, %fd234, %fd234, %fd231;
	add.f64 	%fd389, %fd232, %fd234;
	fma.rn.f64 	%fd390, %fd234, %fd234, %fd233;
	add.s32 	%r211, %r211, 4;
$L__BB1_29:
	setp.eq.s32 	%p30, %r95, 0;
	@%p30 bra 	$L__BB1_34;
	setp.eq.s32 	%p31, %r95, 1;
	@%p31 bra 	$L__BB1_32;
	mad.lo.s32 	%r165, %r211, %r119, %r1;
	mul.wide.s32 	%rd85, %r165, 4;
	add.s64 	%rd86, %rd2, %rd85;
	ld.global.nc.f32 	%f50, [%rd86];
	cvt.f64.f32 	%fd236, %f50;
	add.f64 	%fd237, %fd355, %fd236;
	fma.rn.f64 	%fd238, %fd236, %fd236, %fd356;
	add.f64 	%fd239, %fd389, %fd236;
	fma.rn.f64 	%fd240, %fd236, %fd236, %fd390;
	mul.wide.s32 	%rd87, %r119, 4;
	add.s64 	%rd88, %rd86, %rd87;
	ld.global.nc.f32 	%f51, [%rd88];
	cvt.f64.f32 	%fd241, %f51;
	add.f64 	%fd355, %fd237, %fd241;
	fma.rn.f64 	%fd356, %fd241, %fd241, %fd238;
	add.f64 	%fd389, %fd239, %fd241;
	fma.rn.f64 	%fd390, %fd241, %fd241, %fd240;
	add.s32 	%r211, %r211, 2;
$L__BB1_32:
	and.b32  	%r166, %r47, 1;
	setp.eq.b32 	%p32, %r166, 1;
	not.pred 	%p33, %p32;
	@%p33 bra 	$L__BB1_34;
	mad.lo.s32 	%r167, %r211, %r119, %r1;
	mul.wide.s32 	%rd89, %r167, 4;
	add.s64 	%rd90, %rd2, %rd89;
	ld.global.nc.f32 	%f52, [%rd90];
	cvt.f64.f32 	%fd242, %f52;
	add.f64 	%fd355, %fd355, %fd242;
	fma.rn.f64 	%fd356, %fd242, %fd242, %fd356;
	add.f64 	%fd389, %fd389, %fd242;
	fma.rn.f64 	%fd390, %fd242, %fd242, %fd390;
$L__BB1_34:
	mad.lo.s32 	%r100, %r8, %r119, %r1;
	mul.wide.u32 	%rd91, %r100, 4;
	add.s64 	%rd92, %rd2, %rd91;
	ld.global.nc.f32 	%f76, [%rd92];
	add.s64 	%rd93, %rd1, %rd91;
	st.global.f32 	[%rd93], %f76;
	setp.lt.s32 	%p34, %r120, %r219;
	@%p34 bra 	$L__BB1_36;
	ld.param.f32 	%f73, [vidya_many_series_one_param_f32_param_4];
	cvt.rn.f64.u32 	%fd243, %r117;
	rcp.rn.f64 	%fd244, %fd243;
	cvt.rn.f64.u32 	%fd245, %r118;
	rcp.rn.f64 	%fd246, %fd245;
	mul.f64 	%fd247, %fd244, %fd389;
	mul.f64 	%fd248, %fd246, %fd355;
	mul.f64 	%fd249, %fd244, %fd390;
	mul.f64 	%fd250, %fd247, %fd247;
	sub.f64 	%fd251, %fd249, %fd250;
	mul.f64 	%fd252, %fd246, %fd356;
	mul.f64 	%fd253, %fd248, %fd248;
	sub.f64 	%fd254, %fd252, %fd253;
	max.f64 	%fd255, %fd251, 0d0000000000000000;
	sqrt.rn.f64 	%fd256, %fd255;
	max.f64 	%fd257, %fd254, 0d0000000000000000;
	sqrt.rn.f64 	%fd258, %fd257;
	setp.eq.f64 	%p35, %fd257, 0d0000000000000000;
	div.rn.f64 	%fd259, %fd256, %fd258;
	selp.f64 	%fd260, 0d0000000000000000, %fd259, %p35;
	cvt.f64.f32 	%fd261, %f73;
	mul.f64 	%fd262, %fd260, %fd261;
	add.s32 	%r168, %r100, %r119;
	mul.wide.u32 	%rd94, %r168, 4;
	add.s64 	%rd95, %rd2, %rd94;
	ld.global.nc.f32 	%f53, [%rd95];
	sub.f32 	%f54, %f53, %f76;
	cvt.rn.f32.f64 	%f55, %fd262;
	fma.rn.f32 	%f76, %f54, %f55, %f76;
	add.s64 	%rd96, %rd1, %rd94;
	st.global.f32 	[%rd96], %f76;
$L__BB1_36:
	setp.le.s32 	%p36, %r120, %r219;
	@%p36 bra 	$L__BB1_42;
	ld.param.f32 	%f74, [vidya_many_series_one_param_f32_param_4];
	cvt.rn.f64.u32 	%fd263, %r117;
	rcp.rn.f64 	%fd75, %fd263;
	cvt.rn.f64.u32 	%fd264, %r118;
	rcp.rn.f64 	%fd76, %fd264;
	cvt.f64.f32 	%fd77, %f74;
	sub.s32 	%r169, %r120, %r219;
	and.b32  	%r170, %r169, 1;
	setp.eq.b32 	%p37, %r170, 1;
	not.pred 	%p38, %p37;
	@%p38 bra 	$L__BB1_39;
	shl.b32 	%r171, %r119, 1;
	add.s32 	%r172, %r100, %r171;
	mul.wide.u32 	%rd97, %r172, 4;
	add.s64 	%rd98, %rd2, %rd97;
	ld.global.nc.f32 	%f56, [%rd98];
	cvt.f64.f32 	%fd265, %f56;
	add.f64 	%fd266, %fd355, %fd265;
	fma.rn.f64 	%fd267, %fd265, %fd265, %fd356;
	add.f64 	%fd268, %fd389, %fd265;
	fma.rn.f64 	%fd269, %fd265, %fd265, %fd390;
	mad.lo.s32 	%r173, %r2, %r119, %r1;
	mul.wide.u32 	%rd99, %r173, 4;
	add.s64 	%rd100, %rd2, %rd99;
	ld.global.nc.f32 	%f57, [%rd100];
	cvt.f64.f32 	%fd270, %f57;
	mad.lo.s32 	%r174, %r13, %r119, %r1;
	mul.wide.s32 	%rd101, %r174, 4;
	add.s64 	%rd102, %rd2, %rd101;
	ld.global.nc.f32 	%f58, [%rd102];
	cvt.f64.f32 	%fd271, %f58;
	sub.f64 	%fd355, %fd266, %fd270;
	mul.f64 	%fd272, %fd270, %fd270;
	sub.f64 	%fd356, %fd267, %fd272;
	sub.f64 	%fd389, %fd268, %fd271;
	mul.f64 	%fd273, %fd271, %fd271;
	sub.f64 	%fd390, %fd269, %fd273;
	mul.f64 	%fd274, %fd75, %fd389;
	mul.f64 	%fd275, %fd76, %fd355;
	mul.f64 	%fd276, %fd75, %fd390;
	mul.f64 	%fd277, %fd274, %fd274;
	sub.f64 	%fd278, %fd276, %fd277;
	mul.f64 	%fd279, %fd76, %fd356;
	mul.f64 	%fd280, %fd275, %fd275;
	sub.f64 	%fd281, %fd279, %fd280;
	max.f64 	%fd282, %fd278, 0d0000000000000000;
	sqrt.rn.f64 	%fd283, %fd282;
	max.f64 	%fd284, %fd281, 0d0000000000000000;
	sqrt.rn.f64 	%fd285, %fd284;
	setp.eq.f64 	%p39, %fd284, 0d0000000000000000;
	div.rn.f64 	%fd286, %fd283, %fd285;
	selp.f64 	%fd287, 0d0000000000000000, %fd286, %p39;
	mul.f64 	%fd288, %fd287, %fd77;
	sub.f32 	%f59, %f56, %f76;
	cvt.rn.f32.f64 	%f60, %fd288;
	fma.rn.f32 	%f76, %f59, %f60, %f76;
	add.s64 	%rd103, %rd1, %rd97;
	st.global.f32 	[%rd103], %f76;
	mov.u32 	%r219, %r46;
$L__BB1_39:
	not.b32 	%r175, %r118;
	add.s32 	%r176, %r120, %r175;
	setp.eq.s32 	%p40, %r176, %r2;
	@%p40 bra 	$L__BB1_42;
	sub.s32 	%r177, %r219, %r117;
	mad.lo.s32 	%r218, %r119, %r177, %r1;
	shl.b32 	%r103, %r119, 1;
	sub.s32 	%r178, %r219, %r118;
	mad.lo.s32 	%r217, %r119, %r178, %r1;
	mul.lo.s32 	%r179, %r219, %r119;
	add.s32 	%r180, %r179, %r119;
	add.s32 	%r216, %r1, %r180;
	add.s32 	%r215, %r1, %r179;
	mul.wide.s32 	%rd113, %r119, 4;
$L__BB1_41:
	mul.wide.u32 	%rd104, %r215, 4;
	add.s64 	%rd105, %rd2, %rd104;
	ld.global.nc.f32 	%f61, [%rd105];
	cvt.f64.f32 	%fd289, %f61;
	add.f64 	%fd290, %fd355, %fd289;
	fma.rn.f64 	%fd291, %fd289, %fd289, %fd356;
	add.f64 	%fd292, %fd389, %fd289;
	fma.rn.f64 	%fd293, %fd289, %fd289, %fd390;
	mul.wide.s32 	%rd106, %r217, 4;
	add.s64 	%rd107, %rd2, %rd106;
	ld.global.nc.f32 	%f62, [%rd107];
	cvt.f64.f32 	%fd294, %f62;
	mul.wide.s32 	%rd108, %r218, 4;
	add.s64 	%rd109, %rd2, %rd108;
	ld.global.nc.f32 	%f63, [%rd109];
	cvt.f64.f32 	%fd295, %f63;
	sub.f64 	%fd296, %fd290, %fd294;
	mul.f64 	%fd297, %fd294, %fd294;
	sub.f64 	%fd298, %fd291, %fd297;
	sub.f64 	%fd299, %fd292, %fd295;
	mul.f64 	%fd300, %fd295, %fd295;
	sub.f64 	%fd301, %fd293, %fd300;
	mul.f64 	%fd302, %fd75, %fd299;
	mul.f64 	%fd303, %fd76, %fd296;
	mul.f64 	%fd304, %fd75, %fd301;
	mul.f64 	%fd305, %fd302, %fd302;
	sub.f64 	%fd306, %fd304, %fd305;
	mul.f64 	%fd307, %fd76, %fd298;
	mul.f64 	%fd308, %fd303, %fd303;
	sub.f64 	%fd309, %fd307, %fd308;
	max.f64 	%fd310, %fd306, 0d0000000000000000;
	sqrt.rn.f64 	%fd311, %fd310;
	max.f64 	%fd312, %fd309, 0d0000000000000000;
	sqrt.rn.f64 	%fd313, %fd312;
	setp.eq.f64 	%p41, %fd312, 0d0000000000000000;
	div.rn.f64 	%fd314, %fd311, %fd313;
	selp.f64 	%fd315, 0d0000000000000000, %fd314, %p41;
	mul.f64 	%fd316, %fd315, %fd77;
	sub.f32 	%f64, %f61, %f76;
	cvt.rn.f32.f64 	%f65, %fd316;
	fma.rn.f32 	%f66, %f64, %f65, %f76;
	add.s64 	%rd110, %rd1, %rd104;
	st.global.f32 	[%rd110], %f66;
	mul.wide.u32 	%rd111, %r216, 4;
	add.s64 	%rd112, %rd2, %rd111;
	ld.global.nc.f32 	%f67, [%rd112];
	cvt.f64.f32 	%fd317, %f67;
	add.f64 	%fd318, %fd296, %fd317;
	fma.rn.f64 	%fd319, %fd317, %fd317, %fd298;
	add.f64 	%fd320, %fd299, %fd317;
	fma.rn.f64 	%fd321, %fd317, %fd317, %fd301;
	add.s64 	%rd114, %rd107, %rd113;
	ld.global.nc.f32 	%f68, [%rd114];
	cvt.f64.f32 	%fd322, %f68;
	add.s64 	%rd115, %rd109, %rd113;
	ld.global.nc.f32 	%f69, [%rd115];
	cvt.f64.f32 	%fd323, %f69;
	sub.f64 	%fd355, %fd318, %fd322;
	mul.f64 	%fd324, %fd322, %fd322;
	sub.f64 	%fd356, %fd319, %fd324;
	sub.f64 	%fd389, %fd320, %fd323;
	mul.f64 	%fd325, %fd323, %fd323;
	sub.f64 	%fd390, %fd321, %fd325;
	mul.f64 	%fd326, %fd75, %fd389;
	mul.f64 	%fd327, %fd76, %fd355;
	mul.f64 	%fd328, %fd75, %fd390;
	mul.f64 	%fd329, %fd326, %fd326;
	sub.f64 	%fd330, %fd328, %fd329;
	mul.f64 	%fd331, %fd76, %fd356;
	mul.f64 	%fd332, %fd327, %fd327;
	sub.f64 	%fd333, %fd331, %fd332;
	max.f64 	%fd334, %fd330, 0d0000000000000000;
	sqrt.rn.f64 	%fd335, %fd334;
	max.f64 	%fd336, %fd333, 0d0000000000000000;
	sqrt.rn.f64 	%fd337, %fd336;
	setp.eq.f64 	%p42, %fd336, 0d0000000000000000;
	div.rn.f64 	%fd338, %fd335, %fd337;
	selp.f64 	%fd339, 0d0000000000000000, %fd338, %p42;
	mul.f64 	%fd340, %fd339, %fd77;
	sub.f32 	%f70, %f67, %f66;
	cvt.rn.f32.f64 	%f71, %fd340;
	fma.rn.f32 	%f76, %f70, %f71, %f66;
	add.s64 	%rd116, %rd1, %rd111;
	st.global.f32 	[%rd116], %f76;
	add.s32 	%r219, %r219, 2;
	add.s32 	%r218, %r218, %r103;
	add.s32 	%r217, %r217, %r103;
	add.s32 	%r216, %r216, %r103;
	add.s32 	%r215, %r215, %r103;
	setp.lt.s32 	%p43, %r219, %r120;
	@%p43 bra 	$L__BB1_41;
$L__BB1_42:
	ret;

}


// ===== COMPILED SASS (sm_100) =====

	.target	sm_100

	.elftype	@"ET_EXEC"


//--------------------- .note.nv.tkinfo           --------------------------
	.section	.note.nv.tkinfo,"",@"SHT_NOTE"
	.sectionflags	@"SHF_NOTE_NV_TKINFO"
	.tkinfo
        /*0018*/ 	.word	0x00000002
        /*0030*/ 	.string	""
        /*0030*/ 	.string	"ptxas"
        /*0030*/ 	.string	"Cuda compilation tools, release 13.0, V13.0.88"
        /*0030*/ 	.string	"Build cuda_13.0.r13.0/compiler.36424714_0"
        /*0030*/ 	.string	"-arch sm_100 -m 64 "



//--------------------- .note.nv.cuinfo           --------------------------
	.section	.note.nv.cuinfo,"",@"SHT_NOTE"
	.sectionflags	@"SHF_NOTE_NV_CUINFO"
        /*0018*/ 	.short	0x0002
        /*001a*/ 	.short	0x0064
        /*001c*/ 	.short	0x0082
	.zero		2


//--------------------- .nv.info                  --------------------------
	.section	.nv.info,"",@"SHT_CUDA_INFO"
	.align	4


	//----- nvinfo : EIATTR_REGCOUNT
	.align		4
        /*0000*/ 	.byte	0x04, 0x2f
        /*0002*/ 	.short	(.L_1 - .L_0)
	.align		4
.L_0:
        /*0004*/ 	.word	index@(vidya_batch_f32)
        /*0008*/ 	.word	0x00000028


	//----- nvinfo : EIATTR_FRAME_SIZE
	.align		4
.L_1:
        /*000c*/ 	.byte	0x04, 0x11
        /*000e*/ 	.short	(.L_3 - .L_2)
	.align		4
.L_2:
        /*0010*/ 	.word	index@($__internal_5_$__cuda_sm20_dsqrt_rn_f64_mediumpath_v1)
        /*0014*/ 	.word	0x00000000


	//----- nvinfo : EIATTR_FRAME_SIZE
	.align		4
.L_3:
        /*0018*/ 	.byte	0x04, 0x11
        /*001a*/ 	.short	(.L_5 - .L_4)
	.align		4
.L_4:
        /*001c*/ 	.word	index@($__internal_4_$__cuda_sm20_div_rn_f64_full)
        /*0020*/ 	.word	0x00000000


	//----- nvinfo : EIATTR_FRAME_SIZE
	.align		4
.L_5:
        /*0024*/ 	.byte	0x04, 0x11
        /*0026*/ 	.short	(.L_7 - .L_6)
	.align		4
.L_6:
        /*0028*/ 	.word	index@($__internal_3_$__cuda_sm20_dblrcp_rn_slowpath_v3)
        /*002c*/ 	.word	0x00000000


	//----- nvinfo : EIATTR_FRAME_SIZE
	.align		4
.L_7:
        /*0030*/ 	.byte	0x04, 0x11
        /*0032*/ 	.short	(.L_9 - .L_8)
	.align		4
.L_8:
        /*0034*/ 	.word	index@(vidya_batch_f32)
        /*0038*/ 	.word	0x00000000


	//----- nvinfo : EIATTR_REGCOUNT
	.align		4
.L_9:
        /*003c*/ 	.byte	0x04, 0x2f
        /*003e*/ 	.short	(.L_11 - .L_10)
	.align		4
.L_10:
        /*0040*/ 	.word	index@(vidya_many_series_one_param_f32)
        /*0044*/ 	.word	0x00000028


	//----- nvinfo : EIATTR_FRAME_SIZE
	.align		4
.L_11:
        /*0048*/ 	.byte	0x04, 0x11
        /*004a*/ 	.short	(.L_13 - .L_12)
	.align		4
.L_12:
        /*004c*/ 	.word	index@($__internal_2_$__cuda_sm20_dsqrt_rn_f64_mediumpath_v1)
        /*0050*/ 	.word	0x00000000


	//----- nvinfo : EIATTR_FRAME_SIZE
	.align		4
.L_13:
        /*0054*/ 	.byte	0x04, 0x11
        /*0056*/ 	.short	(.L_15 - .L_14)
	.align		4
.L_14:
        /*0058*/ 	.word	index@($__internal_1_$__cuda_sm20_div_rn_f64_full)
        /*005c*/ 	.word	0x00000000


	//----- nvinfo : EIATTR_FRAME_SIZE
	.align		4
.L_15:
        /*0060*/ 	.byte	0x04, 0x11
        /*0062*/ 	.short	(.L_17 - .L_16)
	.align		4
.L_16:
        /*0064*/ 	.word	index@($__internal_0_$__cuda_sm20_dblrcp_rn_slowpath_v3)
        /*0068*/ 	.word	0x00000000


	//----- nvinfo : EIATTR_FRAME_SIZE
	.align		4
.L_17:
        /*006c*/ 	.byte	0x04, 0x11
        /*006e*/ 	.short	(.L_19 - .L_18)
	.align		4
.L_18:
        /*0070*/ 	.word	index@(vidya_many_series_one_param_f32)
        /*0074*/ 	.word	0x00000000


	//----- nvinfo : EIATTR_MIN_STACK_SIZE
	.align		4
.L_19:
        /*0078*/ 	.byte	0x04, 0x12
        /*007a*/ 	.short	(.L_21 - .L_20)
	.align		4
.L_20:
        /*007c*/ 	.word	index@(vidya_many_series_one_param_f32)
        /*0080*/ 	.word	0x00000000


	//----- nvinfo : EIATTR_MIN_STACK_SIZE
	.align		4
.L_21:
        /*0084*/ 	.byte	0x04, 0x12
        /*0086*/ 	.short	(.L_23 - .L_22)
	.align		4
.L_22:
        /*0088*/ 	.word	index@(vidya_batch_f32)
        /*008c*/ 	.word	0x00000000
.L_23:


//--------------------- .nv.compat                --------------------------
	.section	.nv.compat,"",@"SHT_CUDA_COMPAT_INFO"
	.align	4
        /*0000*/ 	.byte	0x02, 0x09, 0x00, 0x00, 0x02, 0x02, 0x01, 0x00, 0x02, 0x05, 0x05, 0x00, 0x03, 0x07, 0x01, 0x01
        /*0010*/ 	.byte	0x02, 0x03, 0x00, 0x00, 0x02, 0x06, 0x01, 0x00, 0x04, 0x0b, 0x08, 0x00, 0x01, 0x00, 0x00, 0x00
        /*0020*/ 	.byte	0x00, 0x00, 0x00, 0x00


//--------------------- .nv.info.vidya_many_series_one_param_f32 --------------------------
	.section	.nv.info.vidya_many_series_one_param_f32,"",@"SHT_CUDA_INFO"
	.sectionflags	@""
	.align	4


	//----- nvinfo : EIATTR_CUDA_API_VERSION
	.align		4
        /*0000*/ 	.byte	0x04, 0x37
        /*0002*/ 	.short	(.L_25 - .L_24)
.L_24:
        /*0004*/ 	.word	0x00000082


	//----- nvinfo : EIATTR_KPARAM_INFO
	.align		4
.L_25:
        /*0008*/ 	.byte	0x04, 0x17
        /*000a*/ 	.short	(.L_27 - .L_26)
.L_26:
        /*000c*/ 	.word	0x00000000
        /*0010*/ 	.short	0x0007
        /*0012*/ 	.short	0x0028
        /*0014*/ 	.byte	0x00, 0xf5, 0x21, 0x00


	//----- nvinfo : EIATTR_KPARAM_INFO
	.align		4
.L_27:
        /*0018*/ 	.byte	0x04, 0x17
        /*001a*/ 	.short	(.L_29 - .L_28)
.L_28:
        /*001c*/ 	.word	0x00000000
        /*0020*/ 	.short	0x0006
        /*0022*/ 	.short	0x0020
        /*0024*/ 	.byte	0x00, 0xf0, 0x11, 0x00


	//----- nvinfo : EIATTR_KPARAM_INFO
	.align		4
.L_29:
        /*0028*/ 	.byte	0x04, 0x17
        /*002a*/ 	.short	(.L_31 - .L_30)
.L_30:
        /*002c*/ 	.word	0x00000000
        /*0030*/ 	.short	0x0005
        /*0032*/ 	.short	0x001c
        /*0034*/ 	.byte	0x00, 0xf0, 0x11, 0x00


	//----- nvinfo : EIATTR_KPARAM_INFO
	.align		4
.L_31:
        /*0038*/ 	.byte	0x04, 0x17
        /*003a*/ 	.short	(.L_33 - .L_32)
.L_32:
        /*003c*/ 	.word	0x00000000
        /*0040*/ 	.short	0x0004
        /*0042*/ 	.short	0x0018
        /*0044*/ 	.byte	0x00, 0xf0, 0x11, 0x00


	//----- nvinfo : EIATTR_KPARAM_INFO
	.align		4
.L_33:
        /*0048*/ 	.byte	0x04, 0x17
        /*004a*/ 	.short	(.L_35 - .L_34)
.L_34:
        /*004c*/ 	.word	0x00000000
        /*0050*/ 	.short	0x0003
        /*0052*/ 	.short	0x0014
        /*0054*/ 	.byte	0x00, 0xf0, 0x11, 0x00


	//----- nvinfo : EIATTR_KPARAM_INFO
	.align		4
.L_35:
        /*0058*/ 	.byte	0x04, 0x17
        /*005a*/ 	.short	(.L_37 - .L_36)
.L_36:
        /*005c*/ 	.word	0x00000000
        /*0060*/ 	.short	0x0002
        /*0062*/ 	.short	0x0010
        /*0064*/ 	.byte	0x00, 0xf0, 0x11, 0x00


	//----- nvinfo : EIATTR_KPARAM_INFO
	.align		4
.L_37:
        /*0068*/ 	.byte	0x04, 0x17
        /*006a*/ 	.short	(.L_39 - .L_38)
.L_38:
        /*006c*/ 	.word	0x00000000
        /*0070*/ 	.short	0x0001
        /*0072*/ 	.short	0x0008
        /*0074*/ 	.byte	0x00, 0xf5, 0x21, 0x00


	//----- nvinfo : EIATTR_KPARAM_INFO
	.align		4
.L_39:
        /*0078*/ 	.byte	0x04, 0x17
        /*007a*/ 	.short	(.L_41 - .L_40)
.L_40:
        /*007c*/ 	.word	0x00000000
        /*0080*/ 	.short	0x0000
        /*0082*/ 	.short	0x0000
        /*0084*/ 	.byte	0x00, 0xf5, 0x21, 0x00


	//----- nvinfo : EIATTR_SPARSE_MMA_MASK
	.align		4
.L_41:
        /*0088*/ 	.byte	0x03, 0x50
        /*008a*/ 	.short	0x0000


	//----- nvinfo : EIATTR_MAXREG_COUNT
	.align		4
        /*008c*/ 	.byte	0x03, 0x1b
        /*008e*/ 	.short	0x00ff


	//----- nvinfo : EIATTR_MERCURY_ISA_VERSION
	.align		4
        /*0090*/ 	.byte	0x03, 0x5f
        /*0092*/ 	.short	0x0101


	//----- nvinfo : EIATTR_INT_WARP_WIDE_INSTR_OFFSETS
	.align		4
        /*0094*/ 	.byte	0x04, 0x31
        /*0096*/ 	.short	(.L_43 - .L_42)


	//   ....[0]....
.L_42:
        /*0098*/ 	.word	0x00001ef0


	//----- nvinfo : EIATTR_VRC_CTA_INIT_COUNT
	.align		4
.L_43:
        /*009c*/ 	.byte	0x02, 0x4a
	.zero		1
	.zero		1


	//----- nvinfo : EIATTR_EXIT_INSTR_OFFSETS
	.align		4
        /*00a0*/ 	.byte	0x04, 0x1c
        /*00a2*/ 	.short	(.L_45 - .L_44)


	//   ....[0]....
.L_44:
        /*00a4*/ 	.word	0x00000070


	//   ....[1]....
        /*00a8*/ 	.word	0x00000100


	//   ....[2]....
        /*00ac*/ 	.word	0x00000210


	//   ....[3]....
        /*00b0*/ 	.word	0x000002c0


	//   ....[4]....
        /*00b4*/ 	.word	0x000003f0


	//   ....[5]....
        /*00b8*/ 	.word	0x00002a20


	//   ....[6]....
        /*00bc*/ 	.word	0x00003560


	//   ....[7]....
        /*00c0*/ 	.word	0x00004630


	//----- nvinfo : EIATTR_CRS_STACK_SIZE
	.align		4
.L_45:
        /*00c4*/ 	.byte	0x04, 0x1e
        /*00c6*/ 	.short	(.L_47 - .L_46)
.L_46:
        /*00c8*/ 	.word	0x00000000


	//----- nvinfo : EIATTR_CBANK_PARAM_SIZE
	.align		4
.L_47:
        /*00cc*/ 	.byte	0x03, 0x19
        /*00ce*/ 	.short	0x0030


	//----- nvinfo : EIATTR_PARAM_CBANK
	.align		4
        /*00d0*/ 	.byte	0x04, 0x0a
        /*00d2*/ 	.short	(.L_49 - .L_48)
	.align		4
.L_48:
        /*00d4*/ 	.word	index@(.nv.constant0.vidya_many_series_one_param_f32)
        /*00d8*/ 	.short	0x0380
        /*00da*/ 	.short	0x0030


	//----- nvinfo : EIATTR_SW_WAR
	.align		4
.L_49:
        /*00dc*/ 	.byte	0x04, 0x36
        /*00de*/ 	.short	(.L_51 - .L_50)
.L_50:
        /*00e0*/ 	.word	0x00000008
.L_51:


//--------------------- .nv.info.vidya_batch_f32  --------------------------
	.section	.nv.info.vidya_batch_f32,"",@"SHT_CUDA_INFO"
	.sectionflags	@""
	.align	4


	//----- nvinfo : EIATTR_CUDA_API_VERSION
	.align		4
        /*0000*/ 	.byte	0x04, 0x37
        /*0002*/ 	.short	(.L_53 - .L_52)
.L_52:
        /*0004*/ 	.word	0x00000082


	//----- nvinfo : EIATTR_KPARAM_INFO
	.align		4
.L_53:
        /*0008*/ 	.byte	0x04, 0x17
        /*000a*/ 	.short	(.L_55 - .L_54)
.L_54:
        /*000c*/ 	.word	0x00000000
        /*0010*/ 	.short	0x0007
        /*0012*/ 	.short	0x0030
        /*0014*/ 	.byte	0x00, 0xf5, 0x21, 0x00


	//----- nvinfo : EIATTR_KPARAM_INFO
	.align		4
.L_55:
        /*0018*/ 	.byte	0x04, 0x17
        /*001a*/ 	.short	(.L_57 - .L_56)
.L_56:
        /*001c*/ 	.word	0x00000000
        /*0020*/ 	.short	0x0006
        /*0022*/ 	.short	0x0028
        /*0024*/ 	.byte	0x00, 0xf0, 0x11, 0x00


	//----- nvinfo : EIATTR_KPARAM_INFO
	.align		4
.L_57:
        /*0028*/ 	.byte	0x04, 0x17
        /*002a*/ 	.short	(.L_59 - .L_58)
.L_58:
        /*002c*/ 	.word	0x00000000
        /*0030*/ 	.short	0x0005
        /*0032*/ 	.short	0x0024
        /*0034*/ 	.byte	0x00, 0xf0, 0x11, 0x00


	//----- nvinfo : EIATTR_KPARAM_INFO
	.align		4
.L_59:
        /*0038*/ 	.byte	0x04, 0x17
        /*003a*/ 	.short	(.L_61 - .L_60)
.L_60:
        /*003c*/ 	.word	0x00000000
        /*0040*/ 	.short	0x0004
        /*0042*/ 	.short	0x0020
        /*0044*/ 	.byte	0x00, 0xf0, 0x11, 0x00


	//----- nvinfo : EIATTR_KPARAM_INFO
	.align		4
.L_61:
        /*0048*/ 	.byte	0x04, 0x17
        /*004a*/ 	.short	(.L_63 - .L_62)
.L_62:
        /*004c*/ 	.word	0x00000000
        /*0050*/ 	.short	0x0003
        /*0052*/ 	.short	0x0018
        /*0054*/ 	.byte	0x00, 0xf5, 0x21, 0x00


	//----- nvinfo : EIATTR_KPARAM_INFO
	.align		4
.L_63:
        /*0058*/ 	.byte	0x04, 0x17
        /*005a*/ 	.short	(.L_65 - .L_64)
.L_64:
        /*005c*/ 	.word	0x00000000
        /*0060*/ 	.short	0x0002
        /*0062*/ 	.short	0x0010
        /*0064*/ 	.byte	0x00, 0xf5, 0x21, 0x00


	//----- nvinfo : EIATTR_KPARAM_INFO
	.align		4
.L_65:
        /*0068*/ 	.byte	0x04, 0x17
        /*006a*/ 	.short	(.L_67 - .L_66)
.L_66:
        /*006c*/ 	.word	0x00000000
        /*0070*/ 	.short	0x0001
        /*0072*/ 	.short	0x0008
        /*0074*/ 	.byte	0x00, 0xf5, 0x21, 0x00


	//----- nvinfo : EIATTR_KPARAM_INFO
	.align		4
.L_67:
        /*0078*/ 	.byte	0x04, 0x17
        /*007a*/ 	.short	(.L_69 - .L_68)
.L_68:
        /*007c*/ 	.word	0x00000000
        /*0080*/ 	.short	0x0000
        /*0082*/ 	.short	0x0000
        /*0084*/ 	.byte	0x00, 0xf5, 0x21, 0x00


	//----- nvinfo : EIATTR_SPARSE_MMA_MASK
	.align		4
.L_69:
        /*0088*/ 	.byte	0x03, 0x50
        /*008a*/ 	.short	0x0000


	//----- nvinfo : EIATTR_MAXREG_COUNT
	.align		4
        /*008c*/ 	.byte	0x03, 0x1b
        /*008e*/ 	.short	0x00ff


	//----- nvinfo : EIATTR_MERCURY_ISA_VERSION
	.align		4
        /*0090*/ 	.byte	0x03, 0x5f
        /*0092*/ 	.short	0x0101


	//----- nvinfo : EIATTR_VRC_CTA_INIT_COUNT
	.align		4
        /*0094*/ 	.byte	0x02, 0x4a
	.zero		1
	.zero		1


	//----- nvinfo : EIATTR_EXIT_INSTR_OFFSETS
	.align		4
        /*0098*/ 	.byte	0x04, 0x1c
        /*009a*/ 	.short	(.L_71 - .L_70)


	//   ....[0]....
.L_70:
        /*009c*/ 	.word	0x00000070


	//   ....[1]....
        /*00a0*/ 	.word	0x000002b0


	//   ....[2]....
        /*00a4*/ 	.word	0x00000350


	//   ....[3]....
        /*00a8*/ 	.word	0x00000470


	//   ....[4]....
        /*00ac*/ 	.word	0x00002710


	//   ....[5]....
        /*00b0*/ 	.word	0x00003270


	//   ....[6]....
        /*00b4*/ 	.word	0x00004390


	//----- nvinfo : EIATTR_CRS_STACK_SIZE
	.align		4
.L_71:
        /*00b8*/ 	.byte	0x04, 0x1e
        /*00ba*/ 	.short	(.L_73 - .L_72)
.L_72:
        /*00bc*/ 	.word	0x00000000


	//----- nvinfo : EIATTR_CBANK_PARAM_SIZE
	.align		4
.L_73:
        /*00c0*/ 	.byte	0x03, 0x19
        /*00c2*/ 	.short	0x0038


	//----- nvinfo : EIATTR_PARAM_CBANK
	.align		4
        /*00c4*/ 	.byte	0x04, 0x0a
        /*00c6*/ 	.short	(.L_75 - .L_74)
	.align		4
.L_74:
        /*00c8*/ 	.word	index@(.nv.constant0.vidya_batch_f32)
        /*00cc*/ 	.short	0x0380
        /*00ce*/ 	.short	0x0038


	//----- nvinfo : EIATTR_SW_WAR
	.align		4
.L_75:
        /*00d0*/ 	.byte	0x04, 0x36
        /*00d2*/ 	.short	(.L_77 - .L_76)
.L_76:
        /*00d4*/ 	.word	0x00000008
.L_77:


//--------------------- .nv.callgraph             --------------------------
	.section	.nv.callgraph,"",@"SHT_CUDA_CALLGRAPH"
	.align	4
	.sectionentsize	8
	.align		4
        /*0000*/ 	.word	0x00000000
	.align		4
        /*0004*/ 	.word	0xffffffff
	.align		4
        /*0008*/ 	.word	0x00000000
	.align		4
        /*000c*/ 	.word	0xfffffffe
	.align		4
        /*0010*/ 	.word	0x00000000
	.align		4
        /*0014*/ 	.word	0xfffffffd
	.align		4
        /*0018*/ 	.word	0x00000000
	.align		4
        /*001c*/ 	.word	0xfffffffc


//--------------------- .text.vidya_many_series_one_param_f32 --------------------------
	.section	.text.vidya_many_series_one_param_f32,"ax",@progbits
	.align	128
        .global         vidya_many_series_one_param_f32
        .type           vidya_many_series_one_param_f32,@function
        .size           vidya_many_series_one_param_f32,(.L_x_96 - vidya_many_series_one_param_f32)
        .other          vidya_many_series_one_param_f32,@"STO_CUDA_ENTRY STV_DEFAULT"
vidya_many_series_one_param_f32:
.text.vidya_many_series_one_param_f32:
[----:B------:R-:W-:Y:S08]  /*0000*/  LDC R1, c[0x0][0x37c] ;  /* 0x0000df00ff017b82 */ /* 0x000ff00000000800 */
[----:B------:R-:W0:Y:S01]  /*0010*/  S2UR UR17, SR_CTAID.X ;  /* 0x00000000001179c3 */ /* 0x000e220000002500 */
[----:B------:R-:W1:Y:S07]  /*0020*/  LDCU UR14, c[0x0][0x39c] ;  /* 0x00007380ff0e77ac */ /* 0x000e6e0008000800 */
[----:B------:R-:W2:Y:S01]  /*0030*/  LDC R0, c[0x0][0x3a0] ;  /* 0x0000e800ff007b82 */ /* 0x000ea20000000800 */
[----:B0-----:R-:W-:Y:S01]  /*0040*/  IMAD.U32 R2, RZ, RZ, UR17 ;  /* 0x00000011ff027e24 */ /* 0x001fe2000f8e00ff */
[----:B--2---:R-:W-:-:S04]  /*0050*/  ISETP.GE.AND P0, PT, R0, 0x1, PT ;  /* 0x000000010000780c */ /* 0x004fc80003f06270 */
[----:B-1----:R-:W-:-:S13]  /*0060*/  ISETP.GE.OR P0, PT, R2, UR14, !P0 ;  /* 0x0000000e02007c0c */ /* 0x002fda000c706670 */
[----:B------:R-:W-:Y:S05]  /*0070*/  @P0 EXIT ;  /* 0x000000000000094d */ /* 0x000fea0003800000 */
[----:B------:R-:W0:Y:S01]  /*0080*/  LDCU.64 UR4, c[0x0][0x388] ;  /* 0x00007100ff0477ac */ /* 0x000e220008000a00 */
[----:B------:R-:W1:Y:S01]  /*0090*/  LDCU.64 UR12, c[0x0][0x358] ;  /* 0x00006b00ff0c77ac */ /* 0x000e620008000a00 */
[----:B0-----:R-:W-:-:S06]  /*00a0*/  UIMAD.WIDE.U32 UR4, UR17, 0x4, UR4 ;  /* 0x00000004110478a5 */ /* 0x001fcc000f8e0004 */
[----:B------:R-:W-:Y:S01]  /*00b0*/  IMAD.U32 R2, RZ, RZ, UR4 ;  /* 0x00000004ff027e24 */ /* 0x000fe2000f8e00ff */
[----:B------:R-:W-:-:S05]  /*00c0*/  MOV R3, UR5 ;  /* 0x0000000500037c02 */ /* 0x000fca0008000f00 */
[----:B-1----:R-:W2:Y:S02]  /*00d0*/  LDG.E.CONSTANT R2, desc[UR12][R2.64] ;  /* 0x0000000c02027981 */ /* 0x002ea4000c1e9900 */
[----:B--2---:R-:W-:-:S13]  /*00e0*/  R2UR UR5, R2 ;  /* 0x00000000020572ca */ /* 0x004fda00000e0000 */
[----:B------:R-:W-:-:S13]  /*00f0*/  ISETP.LE.AND P0, PT, R0, UR5, PT ;  /* 0x0000000500007c0c */ /* 0x000fda000bf03270 */
[----:B------:R-:W-:Y:S05]  /*0100*/  @P0 EXIT ;  /* 0x000000000000094d */ /* 0x000fea0003800000 */
[----:B------:R-:W0:Y:S01]  /*0110*/  LDCU.64 UR18, c[0x0][0x390] ;  /* 0x00007200ff1277ac */ /* 0x000e220008000a00 */
[----:B------:R-:W1:Y:S01]  /*0120*/  LDC R3, c[0x0][0x398] ;  /* 0x0000e600ff037b82 */ /* 0x000e620000000800 */
[----:B------:R-:W-:-:S04]  /*0130*/  UISETP.LT.AND UP0, UPT, URZ, UR5, UPT ;  /* 0x00000005ff00728c */ /* 0x000fc8000bf01270 */
[----:B------:R-:W-:Y:S01]  /*0140*/  USEL UR5, URZ, UR5, !UP0 ;  /* 0x00000005ff057287 */ /* 0x000fe2000c000000 */
[----:B0-----:R-:W-:Y:S02]  /*0150*/  IMAD.U32 R4, RZ, RZ, UR19 ;  /* 0x00000013ff047e24 */ /* 0x001fe4000f8e00ff */
[----:B------:R-:W-:-:S03]  /*0160*/  IMAD.U32 R2, RZ, RZ, UR19 ;  /* 0x00000013ff027e24 */ /* 0x000fc6000f8e00ff */
[----:B------:R-:W-:Y:S02]  /*0170*/  ISETP.GE.AND P0, PT, R4, UR18, PT ;  /* 0x0000001204007c0c */ /* 0x000fe4000bf06270 */
[----:B------:R-:W-:-:S04]  /*0180*/  VIMNMX R2, PT, PT, R2, UR18, PT ;  /* 0x0000001202027c48 */ /* 0x000fc8000bfe0100 */
[----:B------:R-:W-:Y:S02]  /*0190*/  ISETP.GT.AND P0, PT, R2, 0x1, P0 ;  /* 0x000000010200780c */ /* 0x000fe40000704270 */
[----:B------:R-:W-:Y:S02]  /*01a0*/  IADD3 R2, PT, PT, R0, -UR5, RZ ;  /* 0x8000000500027c10 */ /* 0x000fe4000fffe0ff */
[C---:B-1----:R-:W-:Y:S02]  /*01b0*/  FSETP.GEU.AND P0, PT, R3.reuse, RZ, P0 ;  /* 0x000000ff0300720b */ /* 0x042fe4000070e000 */
[----:B------:R-:W-:Y:S02]  /*01c0*/  ISETP.GE.AND P1, PT, R2, UR19, PT ;  /* 0x0000001302007c0c */ /* 0x000fe4000bf26270 */
[----:B------:R-:W-:-:S13]  /*01d0*/  FSETP.LEU.AND P0, PT, R3, 1, P0 ;  /* 0x3f8000000300780b */ /* 0x000fda000070b000 */
[----:B------:R-:W-:Y:S05]  /*01e0*/  @P0 BRA P1, `(.L_x_0) ;  /* 0x0000000000380947 */ /* 0x000fea0000800000 */
[----:B------:R-:W0:Y:S02]  /*01f0*/  S2R R7, SR_TID.X ;  /* 0x0000000000077919 */ /* 0x000e240000002100 */
[----:B0-----:R-:W-:-:S13]  /*0200*/  ISETP.GE.U32.AND P0, PT, R7, R0, PT ;  /* 0x000000000700720c */ /* 0x001fda0003f06070 */
[----:B------:R-:W-:Y:S05]  /*0210*/  @P0 EXIT ;  /* 0x000000000000094d */ /* 0x000fea0003800000 */
[----:B------:R-:W0:Y:S01]  /*0220*/  LDC.64 R4, c[0x0][0x3a8] ;  /* 0x0000ea00ff047b82 */ /* 0x000e220000000a00 */
[----:B------:R-:W-:Y:S01]  /*0230*/  IMAD.MOV.U32 R9, RZ, RZ, 0x7fffffff ;  /* 0x7fffffffff097424 */ /* 0x000fe200078e00ff */
[----:B------:R-:W1:Y:S06]  /*0240*/  LDCU UR4, c[0x0][0x360] ;  /* 0x00006c00ff0477ac */ /* 0x000e6c0008000800 */
.L_x_1:
[----:B--2---:R-:W-:-:S04]  /*0250*/  IMAD.U32 R2, RZ, RZ, UR14 ;  /* 0x0000000eff027e24 */ /* 0x004fc8000f8e00ff */
[C---:B------:R-:W-:Y:S01]  /*0260*/  IMAD R3, R7.reuse, R2, UR17 ;  /* 0x0000001107037e24 */ /* 0x040fe2000f8e0202 */
[----:B-1----:R-:W-:-:S03]  /*0270*/  IADD3 R7, PT, PT, R7, UR4, RZ ;  /* 0x0000000407077c10 */ /* 0x002fc6000fffe0ff */
[----:B0-----:R-:W-:Y:S01]  /*0280*/  IMAD.WIDE R2, R3, 0x4, R4 ;  /* 0x0000000403027825 */ /* 0x001fe200078e0204 */
[----:B------:R-:W-:-:S04]  /*0290*/  ISETP.GE.AND P0, PT, R7, R0, PT ;  /* 0x000000000700720c */ /* 0x000fc80003f06270 */
[----:B------:R2:W-:Y:S09]  /*02a0*/  STG.E desc[UR12][R2.64], R9 ;  /* 0x0000000902007986 */ /* 0x0005f2000c10190c */
[----:B------:R-:W-:Y:S05]  /*02b0*/  @!P0 BRA `(.L_x_1) ;  /* 0xfffffffc00e48947 */ /* 0x000fea000383ffff */
[----:B------:R-:W-:Y:S05]  /*02c0*/  EXIT ;  /* 0x000000000000794d */ /* 0x000fea0003800000 */
.L_x_0:
[----:B------:R-:W0:Y:S01]  /*02d0*/  S2R R6, SR_TID.X ;  /* 0x0000000000067919 */ /* 0x000e220000002100 */
[----:B------:R-:W-:Y:S01]  /*02e0*/  UIADD3 UR4, UPT, UPT, UR5, UR19, URZ ;  /* 0x0000001305047290 */ /* 0x000fe2000fffe0ff */
[----:B------:R-:W-:Y:S03]  /*02f0*/  BSSY.RECONVERGENT B0, `(.L_x_2) ;  /* 0x000000f000007945 */ /* 0x000fe60003800200 */
[----:B------:R-:W-:-:S06]  /*0300*/  UIADD3 UR7, UPT, UPT, UR4, -0x2, URZ ;  /* 0xfffffffe04077890 */ /* 0x000fcc000fffe0ff */
[C---:B0-----:R-:W-:Y:S02]  /*0310*/  ISETP.GE.AND P0, PT, R6.reuse, UR7, PT ;  /* 0x0000000706007c0c */ /* 0x041fe4000bf06270 */
[----:B------:R-:W-:-:S11]  /*0320*/  ISETP.NE.AND P1, PT, R6, RZ, PT ;  /* 0x000000ff0600720c */ /* 0x000fd60003f25270 */
[----:B------:R-:W-:Y:S05]  /*0330*/  @P0 BRA `(.L_x_3) ;  /* 0x0000000000280947 */ /* 0x000fea0003800000 */
[----:B------:R-:W0:Y:S01]  /*0340*/  LDC R7, c[0x0][0x360] ;  /* 0x0000d800ff077b82 */ /* 0x000e220000000800 */
[----:B------:R-:W-:-:S07]  /*0350*/  IMAD.MOV.U32 R9, RZ, RZ, 0x7fffffff ;  /* 0x7fffffffff097424 */ /* 0x000fce00078e00ff */
[----:B------:R-:W1:Y:S02]  /*0360*/  LDC.64 R4, c[0x0][0x3a8] ;  /* 0x0000ea00ff047b82 */ /* 0x000e640000000a00 */
.L_x_4:
[----:B--2---:R-:W-:-:S04]  /*0370*/  IMAD.U32 R3, RZ, RZ, UR14 ;  /* 0x0000000eff037e24 */ /* 0x004fc8000f8e00ff */
[----:B------:R-:W-:Y:S01]  /*0380*/  IMAD R3, R6, R3, UR17 ;  /* 0x0000001106037e24 */ /* 0x000fe2000f8e0203 */
[----:B0-----:R-:W-:-:S03]  /*0390*/  IADD3 R6, PT, PT, R7, R6, RZ ;  /* 0x0000000607067210 */ /* 0x001fc60007ffe0ff */
[----:B-1----:R-:W-:Y:S01]  /*03a0*/  IMAD.WIDE R2, R3, 0x4, R4 ;  /* 0x0000000403027825 */ /* 0x002fe200078e0204 */
[----:B------:R-:W-:-:S04]  /*03b0*/  ISETP.GE.AND P0, PT, R6, UR7, PT ;  /* 0x0000000706007c0c */ /* 0x000fc8000bf06270 */
[----:B------:R2:W-:Y:S09]  /*03c0*/  STG.E desc[UR12][R2.64], R9 ;  /* 0x0000000902007986 */ /* 0x0005f2000c10190c */
[----:B------:R-:W-:Y:S05]  /*03d0*/  @!P0 BRA `(.L_x_4) ;  /* 0xfffffffc00e48947 */ /* 0x000fea000383ffff */
.L_x_3:
[----:B------:R-:W-:Y:S05]  /*03e0*/  BSYNC.RECONVERGENT B0 ;  /* 0x0000000000007941 */ /* 0x000fea0003800200 */
.L_x_2:
[----:B------:R-:W-:Y:S05]  /*03f0*/  @P1 EXIT ;  /* 0x000000000000194d */ /* 0x000fea0003800000 */
[----:B------:R-:W-:Y:S01]  /*0400*/  UIADD3 UR6, UPT, UPT, UR4, -UR18, URZ ;  /* 0x8000001204067290 */ /* 0x000fe2000fffe0ff */
[----:B------:R-:W-:Y:S02]  /*0410*/  CS2R R22, SRZ ;  /* 0x0000000000167805 */ /* 0x000fe4000001ff00 */
[----:B------:R-:W-:Y:S01]  /*0420*/  CS2R R20, SRZ ;  /* 0x0000000000147805 */ /* 0x000fe2000001ff00 */
[----:B------:R-:W-:-:S09]  /*0430*/  UISETP.GE.AND UP0, UPT, UR5, UR6, UPT ;  /* 0x000000060500728c */ /* 0x000fd2000bf06270 */
[----:B------:R-:W-:Y:S05]  /*0440*/  BRA.U UP0, `(.L_x_5) ;  /* 0x0000001100607547 */ /* 0x000fea000b800000 */
[----:B--2---:R-:W-:Y:S01]  /*0450*/  IMAD.U32 R2, RZ, RZ, UR19 ;  /* 0x00000013ff027e24 */ /* 0x004fe2000f8e00ff */
[----:B------:R-:W-:Y:S01]  /*0460*/  UIADD3 UR8, UPT, UPT, UR19, -UR18, URZ ;  /* 0x8000001213087290 */ /* 0x000fe2000fffe0ff */
[----:B------:R-:W-:Y:S01]  /*0470*/  IMAD.U32 R24, RZ, RZ, UR5 ;  /* 0x00000005ff187e24 */ /* 0x000fe2000f8e00ff */
[----:B------:R-:W-:Y:S02]  /*0480*/  CS2R R20, SRZ ;  /* 0x0000000000147805 */ /* 0x000fe4000001ff00 */
[----:B------:R-:W-:Y:S02]  /*0490*/  CS2R R22, SRZ ;  /* 0x0000000000167805 */ /* 0x000fe4000001ff00 */
[----:B------:R-:W-:Y:S01]  /*04a0*/  IADD3 R2, PT, PT, -R2, UR18, RZ ;  /* 0x0000001202027c10 */ /* 0x000fe2000fffe1ff */
[----:B------:R-:W-:-:S03]  /*04b0*/  ULOP3.LUT UP1, UR20, UR8, 0xf, URZ, 0xc0, !UPT ;  /* 0x0000000f08147892 */ /* 0x000fc6000f82c0ff */
[----:B------:R-:W-:-:S13]  /*04c0*/  ISETP.GT.U32.AND P0, PT, R2, -0x10, PT ;  /* 0xfffffff00200780c */ /* 0x000fda0003f04070 */
[----:B------:R-:W-:Y:S05]  /*04d0*/  @P0 BRA `(.L_x_6) ;  /* 0x0000000800a40947 */ /* 0x000fea0003800000 */
[----:B------:R-:W-:Y:S02]  /*04e0*/  UIADD3 UR10, UPT, UPT, UR5, 0x3, URZ ;  /* 0x00000003050a7890 */ /* 0x000fe4000fffe0ff */
[----:B------:R-:W-:Y:S01]  /*04f0*/  MOV R31, UR5 ;  /* 0x00000005001f7c02 */ /* 0x000fe20008000f00 */
[----:B------:R-:W-:Y:S01]  /*0500*/  UIADD3 UR11, UPT, UPT, UR5, 0x4, URZ ;  /* 0x00000004050b7890 */ /* 0x000fe2000fffe0ff */
[----:B------:R-:W-:Y:S01]  /*0510*/  IMAD.U32 R2, RZ, RZ, UR14 ;  /* 0x0000000eff027e24 */ /* 0x000fe2000f8e00ff */
[----:B------:R-:W-:Y:S01]  /*0520*/  UIADD3 UR15, UPT, UPT, UR5, 0x6, URZ ;  /* 0x00000006050f7890 */ /* 0x000fe2000fffe0ff */
[----:B------:R-:W-:Y:S01]  /*0530*/  MOV R5, UR14 ;  /* 0x0000000e00057c02 */ /* 0x000fe20008000f00 */
[----:B------:R-:W-:Y:S01]  /*0540*/  UIADD3 UR16, UPT, UPT, UR5, 0x7, URZ ;  /* 0x0000000705107890 */ /* 0x000fe2000fffe0ff */
[----:B------:R-:W-:Y:S01]  /*0550*/  MOV R12, UR10 ;  /* 0x0000000a000c7c02 */ /* 0x000fe20008000f00 */
[----:B------:R-:W-:Y:S01]  /*0560*/  UIADD3 UR10, UPT, UPT, UR5, 0x5, URZ ;  /* 0x00000005050a7890 */ /* 0x000fe2000fffe0ff */
[----:B------:R-:W-:Y:S01]  /*0570*/  IMAD.U32 R4, RZ, RZ, UR11 ;  /* 0x0000000bff047e24 */ /* 0x000fe2000f8e00ff */
        /* <DEDUP_REMOVED lines=11> */
[-C--:B------:R-:W-:Y:S01]  /*0630*/  IMAD R31, R31, R2.reuse, UR14 ;  /* 0x0000000e1f1f7e24 */ /* 0x080fe2000f8e0202 */
[----:B------:R-:W-:Y:S01]  /*0640*/  MOV R7, UR10 ;  /* 0x0000000a00077c02 */ /* 0x000fe20008000f00 */
[----:B------:R-:W-:Y:S01]  /*0650*/  UIADD3 UR10, UPT, UPT, UR5, 0xb, URZ ;  /* 0x0000000b050a7890 */ /* 0x000fe2000fffe0ff */
[----:B------:R-:W-:Y:S01]  /*0660*/  MOV R11, UR11 ;  /* 0x0000000b000b7c02 */ /* 0x000fe20008000f00 */
[----:B------:R-:W-:Y:S01]  /*0670*/  UIADD3 UR11, UPT, UPT, UR5, 0xf, URZ ;  /* 0x0000000f050b7890 */ /* 0x000fe2000fffe0ff */
[-C--:B------:R-:W-:Y:S01]  /*0680*/  IMAD R9, R9, R2.reuse, UR17 ;  /* 0x0000001109097e24 */ /* 0x080fe2000f8e0202 */
[----:B------:R-:W-:Y:S01]  /*0690*/  MOV R14, UR14 ;  /* 0x0000000e000e7c02 */ /* 0x000fe20008000f00 */
[-C--:B------:R-:W-:Y:S01]  /*06a0*/  IMAD R7, R7, R2.reuse, UR17 ;  /* 0x0000001107077e24 */ /* 0x080fe2000f8e0202 */
[----:B------:R-:W-:Y:S01]  /*06b0*/  UIMAD UR15, UR5, UR14, UR17 ;  /* 0x0000000e050f72a4 */ /* 0x000fe2000f8e0211 */
[----:B------:R-:W-:Y:S01]  /*06c0*/  IMAD.U32 R29, RZ, RZ, UR10 ;  /* 0x0000000aff1d7e24 */ /* 0x000fe2000f8e00ff */
[----:B------:R-:W-:Y:S01]  /*06d0*/  UIADD3 UR10, UPT, UPT, UR5, 0xe, URZ ;  /* 0x0000000e050a7890 */ /* 0x000fe2000fffe0ff */
[----:B------:R-:W-:Y:S01]  /*06e0*/  IMAD R13, R13, R2, UR17 ;  /* 0x000000110d0d7e24 */ /* 0x000fe2000f8e0202 */
[----:B------:R-:W-:-:S02]  /*06f0*/  UIMAD UR9, UR9, UR14, UR17 ;  /* 0x0000000e090972a4 */ /* 0x000fc4000f8e0211 */
[----:B------:R-:W-:Y:S01]  /*0700*/  IMAD.U32 R3, RZ, RZ, UR14 ;  /* 0x0000000eff037e24 */ /* 0x000fe2000f8e00ff */
[----:B------:R-:W-:Y:S01]  /*0710*/  MOV R25, UR11 ;  /* 0x0000000b00197c02 */ /* 0x000fe20008000f00 */
[-C--:B------:R-:W-:Y:S01]  /*0720*/  IMAD R10, R10, R5.reuse, UR17 ;  /* 0x000000110a0a7e24 */ /* 0x080fe2000f8e0205 */
[----:B------:R-:W-:Y:S01]  /*0730*/  CS2R R20, SRZ ;  /* 0x0000000000147805 */ /* 0x000fe2000001ff00 */
[----:B------:R-:W-:Y:S01]  /*0740*/  IMAD R8, R8, R5, UR17 ;  /* 0x0000001108087e24 */ /* 0x000fe2000f8e0205 */
[----:B------:R-:W-:Y:S01]  /*0750*/  IADD3 R31, PT, PT, R31, UR17, RZ ;  /* 0x000000111f1f7c10 */ /* 0x000fe2000fffe0ff */
[----:B------:R-:W-:Y:S02]  /*0760*/  IMAD.U32 R2, RZ, RZ, UR16 ;  /* 0x00000010ff027e24 */ /* 0x000fe4000f8e00ff */
[----:B------:R-:W-:Y:S01]  /*0770*/  IMAD.U32 R5, RZ, RZ, UR10 ;  /* 0x0000000aff057e24 */ /* 0x000fe2000f8e00ff */
[----:B------:R-:W-:Y:S01]  /*0780*/  ULOP3.LUT UR10, UR8, 0xfffffff0, URZ, 0xc0, !UPT ;  /* 0xfffffff0080a7892 */ /* 0x000fe2000f8ec0ff */
[----:B------:R-:W-:-:S02]  /*0790*/  IMAD.U32 R16, RZ, RZ, UR14 ;  /* 0x0000000eff107e24 */ /* 0x000fc4000f8e00ff */
[-C--:B------:R-:W-:Y:S01]  /*07a0*/  IMAD R12, R12, R3.reuse, UR17 ;  /* 0x000000110c0c7e24 */ /* 0x080fe2000f8e0203 */
[----:B------:R-:W-:Y:S01]  /*07b0*/  UIADD3 UR10, UPT, UPT, -UR10, URZ, URZ ;  /* 0x000000ff0a0a7290 */ /* 0x000fe2000fffe1ff */
[-C--:B------:R-:W-:Y:S02]  /*07c0*/  IMAD R4, R4, R3.reuse, UR17 ;  /* 0x0000001104047e24 */ /* 0x080fe4000f8e0203 */
[-C--:B------:R-:W-:Y:S02]  /*07d0*/  IMAD R6, R6, R3.reuse, UR17 ;  /* 0x0000001106067e24 */ /* 0x080fe4000f8e0203 */
[----:B------:R-:W-:Y:S02]  /*07e0*/  IMAD R2, R2, R3, UR17 ;  /* 0x0000001102027e24 */ /* 0x000fe4000f8e0203 */
[-C--:B------:R-:W-:Y:S02]  /*07f0*/  IMAD R3, R5, R14.reuse, UR17 ;  /* 0x0000001105037e24 */ /* 0x080fe4000f8e020e */
[----:B------:R-:W-:-:S02]  /*0800*/  IMAD R29, R29, R14, UR17 ;  /* 0x000000111d1d7e24 */ /* 0x000fc4000f8e020e */
[-C--:B------:R-:W-:Y:S02]  /*0810*/  IMAD R11, R11, R16.reuse, UR17 ;  /* 0x000000110b0b7e24 */ /* 0x080fe4000f8e0210 */
[----:B------:R-:W-:Y:S02]  /*0820*/  IMAD R25, R25, R16, UR17 ;  /* 0x0000001119197e24 */ /* 0x000fe4000f8e0210 */
[----:B------:R-:W-:Y:S02]  /*0830*/  IMAD.U32 R24, RZ, RZ, UR5 ;  /* 0x00000005ff187e24 */ /* 0x000fe4000f8e00ff */
[----:B------:R-:W-:Y:S02]  /*0840*/  IMAD.U32 R27, RZ, RZ, UR15 ;  /* 0x0000000fff1b7e24 */ /* 0x000fe4000f8e00ff */
[----:B------:R-:W-:-:S07]  /*0850*/  IMAD.U32 R5, RZ, RZ, UR9 ;  /* 0x00000009ff057e24 */ /* 0x000fce000f8e00ff */
.L_x_7:
[----:B------:R-:W0:Y:S02]  /*0860*/  LDC.64 R14, c[0x0][0x380] ;  /* 0x0000e000ff0e7b82 */ /* 0x000e240000000a00 */
[----:B0-----:R-:W-:-:S05]  /*0870*/  IMAD.WIDE.U32 R18, R27, 0x4, R14 ;  /* 0x000000041b127825 */ /* 0x001fca00078e000e */
[----:B------:R-:W2:Y:S01]  /*0880*/  LDG.E.CONSTANT R28, desc[UR12][R18.64] ;  /* 0x0000000c121c7981 */ /* 0x000ea2000c1e9900 */
[----:B------:R-:W-:-:S05]  /*0890*/  IMAD.WIDE.U32 R16, R31, 0x4, R14 ;  /* 0x000000041f107825 */ /* 0x000fca00078e000e */
[----:B------:R0:W3:Y:S01]  /*08a0*/  LDG.E.CONSTANT R33, desc[UR12][R16.64] ;  /* 0x0000000c10217981 */ /* 0x0000e2000c1e9900 */
[----:B------:R-:W-:-:S06]  /*08b0*/  IMAD.WIDE.U32 R34, R5, 0x4, R14 ;  /* 0x0000000405227825 */ /* 0x000fcc00078e000e */
[----:B------:R-:W4:Y:S01]  /*08c0*/  LDG.E.CONSTANT R34, desc[UR12][R34.64] ;  /* 0x0000000c22227981 */ /* 0x000f22000c1e9900 */
[----:B0-----:R-:W-:-:S05]  /*08d0*/  IMAD.WIDE.U32 R16, R12, 0x4, R14 ;  /* 0x000000040c107825 */ /* 0x001fca00078e000e */
[----:B------:R-:W5:Y:S01]  /*08e0*/  LDG.E.CONSTANT R32, desc[UR12][R16.64] ;  /* 0x0000000c10207981 */ /* 0x000f62000c1e9900 */
[----:B------:R-:W-:-:S05]  /*08f0*/  IMAD.WIDE.U32 R18, R4, 0x4, R14 ;  /* 0x0000000404127825 */ /* 0x000fca00078e000e */
[----:B------:R-:W5:Y:S01]  /*0900*/  LDG.E.CONSTANT R30, desc[UR12][R18.64] ;  /* 0x0000000c121e7981 */ /* 0x000f62000c1e9900 */
[----:B------:R-:W-:-:S05]  /*0910*/  IMAD.WIDE.U32 R36, R9, 0x4, R14 ;  /* 0x0000000409247825 */ /* 0x000fca00078e000e */
[----:B------:R0:W5:Y:S02]  /*0920*/  LDG.E.CONSTANT R26, desc[UR12][R36.64] ;  /* 0x0000000c241a7981 */ /* 0x000164000c1e9900 */
[----:B0-----:R-:W-:-:S05]  /*0930*/  IMAD.WIDE.U32 R36, R10, 0x4, R14 ;  /* 0x000000040a247825 */ /* 0x001fca00078e000e */
[----:B------:R0:W5:Y:S02]  /*0940*/  LDG.E.CONSTANT R35, desc[UR12][R36.64] ;  /* 0x0000000c24237981 */ /* 0x000164000c1e9900 */
[----:B0-----:R-:W-:Y:S01]  /*0950*/  IMAD.WIDE.U32 R36, R7, 0x4, R14 ;  /* 0x0000000407247825 */ /* 0x001fe200078e000e */
[----:B--2---:R-:W0:Y:S08]  /*0960*/  F2F.F64.F32 R16, R28 ;  /* 0x0000001c00107310 */ /* 0x004e300000201800 */
[----:B---3--:R1:W2:Y:S01]  /*0970*/  F2F.F64.F32 R18, R33 ;  /* 0x0000002100127310 */ /* 0x0082a20000201800 */
[C---:B0-----:R-:W-:Y:S01]  /*0980*/  DADD R22, R16.reuse, R22 ;  /* 0x0000000010167229 */ /* 0x041fe20000000016 */
[----:B-1----:R-:W3:Y:S01]  /*0990*/  LDG.E.CONSTANT R33, desc[UR12][R36.64] ;  /* 0x0000000c24217981 */ /* 0x002ee2000c1e9900 */
[----:B------:R-:W-:-:S06]  /*09a0*/  DFMA R20, R16, R16, R20 ;  /* 0x000000101014722b */ /* 0x000fcc0000000014 */
[----:B--2---:R-:W-:Y:S02]  /*09b0*/  DADD R16, R22, R18 ;  /* 0x0000000016107229 */ /* 0x004fe40000000012 */
[----:B------:R-:W-:Y:S01]  /*09c0*/  DFMA R20, R18, R18, R20 ;  /* 0x000000121214722b */ /* 0x000fe20000000014 */
[----:B------:R-:W-:Y:S01]  /*09d0*/  IMAD.WIDE.U32 R22, R6, 0x4, R14 ;  /* 0x0000000406167825 */ /* 0x000fe200078e000e */
[----:B----4-:R-:W0:Y:S04]  /*09e0*/  F2F.F64.F32 R18, R34 ;  /* 0x0000002200127310 */ /* 0x010e280000201800 */
[----:B------:R5:W2:Y:S04]  /*09f0*/  LDG.E.CONSTANT R28, desc[UR12][R22.64] ;  /* 0x0000000c161c7981 */ /* 0x000aa8000c1e9900 */
[----:B-----5:R-:W1:Y:S01]  /*0a00*/  F2F.F64.F32 R22, R32 ;  /* 0x0000002000167310 */ /* 0x020e620000201800 */
[----:B0-----:R-:W-:-:S02]  /*0a10*/  DADD R16, R16, R18 ;  /* 0x0000000010107229 */ /* 0x001fc40000000012 */
[----:B------:R-:W-:-:S05]  /*0a20*/  DFMA R18, R18, R18, R20 ;  /* 0x000000121212722b */ /* 0x000fca0000000014 */
[----:B------:R-:W0:Y:S01]  /*0a30*/  F2F.F64.F32 R20, R30 ;  /* 0x0000001e00147310 */ /* 0x000e220000201800 */
[----:B------:R-:W-:-:S05]  /*0a40*/  IMAD.WIDE.U32 R36, R8, 0x4, R14 ;  /* 0x0000000408247825 */ /* 0x000fca00078e000e */
[----:B------:R4:W5:Y:S01]  /*0a50*/  LDG.E.CONSTANT R34, desc[UR12][R36.64] ;  /* 0x0000000c24227981 */ /* 0x000962000c1e9900 */
[----:B-1----:R-:W-:Y:S02]  /*0a60*/  DADD R16, R16, R22 ;  /* 0x0000000010107229 */ /* 0x002fe40000000016 */
[----:B------:R-:W-:Y:S01]  /*0a70*/  DFMA R22, R22, R22, R18 ;  /* 0x000000161616722b */ /* 0x000fe20000000012 */
[----:B------:R-:W1:Y:S05]  /*0a80*/  F2F.F64.F32 R18, R26 ;  /* 0x0000001a00127310 */ /* 0x000e6a0000201800 */
[----:B0-----:R-:W-:Y:S02]  /*0a90*/  DADD R16, R16, R20 ;  /* 0x0000000010107229 */ /* 0x001fe40000000014 */
[----:B------:R-:W-:Y:S01]  /*0aa0*/  DFMA R20, R20, R20, R22 ;  /* 0x000000141414722b */ /* 0x000fe20000000016 */
[----:B------:R-:W-:-:S05]  /*0ab0*/  IMAD.WIDE.U32 R22, R13, 0x4, R14 ;  /* 0x000000040d167825 */ /* 0x000fca00078e000e */
[----:B------:R-:W5:Y:S01]  /*0ac0*/  LDG.E.CONSTANT R32, desc[UR12][R22.64] ;  /* 0x0000000c16207981 */ /* 0x000f62000c1e9900 */
[--C-:B----4-:R-:W-:Y:S01]  /*0ad0*/  IMAD.WIDE.U32 R36, R29, 0x4, R14.reuse ;  /* 0x000000041d247825 */ /* 0x110fe200078e000e */
[----:B-1----:R-:W-:Y:S02]  /*0ae0*/  DADD R16, R16, R18 ;  /* 0x0000000010107229 */ /* 0x002fe40000000012 */
[----:B------:R-:W-:Y:S02]  /*0af0*/  DFMA R18, R18, R18, R20 ;  /* 0x000000121212722b */ /* 0x000fe40000000014 */
[----:B------:R0:W4:Y:S01]  /*0b00*/  LDG.E.CONSTANT R30, desc[UR12][R36.64] ;  /* 0x0000000c241e7981 */ /* 0x000122000c1e9900 */
[----:B------:R-:W1:Y:S01]  /*0b10*/  F2F.F64.F32 R20, R35 ;  /* 0x0000002300147310 */ /* 0x000e620000201800 */
[----:B0-----:R-:W-:-:S05]  /*0b20*/  IMAD.WIDE.U32 R36, R11, 0x4, R14 ;  /* 0x000000040b247825 */ /* 0x001fca00078e000e */
[----:B------:R-:W4:Y:S01]  /*0b30*/  LDG.E.CONSTANT R26, desc[UR12][R36.64] ;  /* 0x0000000c241a7981 */ /* 0x000f22000c1e9900 */
[----:B------:R-:W-:Y:S01]  /*0b40*/  IMAD.WIDE.U32 R22, R2, 0x4, R14 ;  /* 0x0000000402167825 */ /* 0x000fe200078e000e */
[----:B-1----:R-:W-:Y:S02]  /*0b50*/  DADD R16, R16, R20 ;  /* 0x0000000010107229 */ /* 0x002fe40000000014 */
[----:B------:R-:W-:-:S03]  /*0b60*/  DFMA R20, R20, R20, R18 ;  /* 0x000000141414722b */ /* 0x000fc60000000012 */
[----:B------:R-:W4:Y:S01]  /*0b70*/  LDG.E.CONSTANT R22, desc[UR12][R22.64] ;  /* 0x0000000c16167981 */ /* 0x000f22000c1e9900 */
[----:B------:R-:W-:-:S04]  /*0b80*/  IMAD.WIDE.U32 R18, R3, 0x4, R14 ;  /* 0x0000000403127825 */ /* 0x000fc800078e000e */
[----:B------:R-:W-:Y:S02]  /*0b90*/  IMAD.WIDE.U32 R14, R25, 0x4, R14 ;  /* 0x00000004190e7825 */ /* 0x000fe400078e000e */
[----:B------:R-:W4:Y:S04]  /*0ba0*/  LDG.E.CONSTANT R18, desc[UR12][R18.64] ;  /* 0x0000000c12127981 */ /* 0x000f28000c1e9900 */
[----:B------:R0:W4:Y:S02]  /*0bb0*/  LDG.E.CONSTANT R14, desc[UR12][R14.64] ;  /* 0x0000000c0e0e7981 */ /* 0x000124000c1e9900 */
[----:B0-----:R-:W-:-:S04]  /*0bc0*/  MOV R15, UR14 ;  /* 0x0000000e000f7c02 */ /* 0x001fc80008000f00 */
[----:B------:R-:W-:Y:S01]  /*0bd0*/  LEA R12, R15, R12, 0x4 ;  /* 0x0000000c0f0c7211 */ /* 0x000fe200078e20ff */
[----:B------:R-:W-:-:S04]  /*0be0*/  UIADD3 UR10, UPT, UPT, UR10, 0x10, URZ ;  /* 0x000000100a0a7890 */ /* 0x000fc8000fffe0ff */
[----:B------:R-:W-:Y:S01]  /*0bf0*/  UISETP.NE.AND UP0, UPT, UR10, URZ, UPT ;  /* 0x000000ff0a00728c */ /* 0x000fe2000bf05270 */
[----:B------:R-:W-:Y:S01]  /*0c00*/  IADD3 R24, PT, PT, R24, 0x10, RZ ;  /* 0x0000001018187810 */ /* 0x000fe20007ffe0ff */
[----:B--2---:R-:W0:Y:S02]  /*0c10*/  F2F.F64.F32 R36, R28 ;  /* 0x0000001c00247310 */ /* 0x004e240000201800 */
[----:B0-----:R-:W-:Y:S02]  /*0c20*/  DADD R16, R16, R36 ;  /* 0x0000000010107229 */ /* 0x001fe40000000024 */
[----:B------:R-:W-:-:S04]  /*0c30*/  DFMA R20, R36, R36, R20 ;  /* 0x000000242414722b */ /* 0x000fc80000000014 */
[----:B---3--:R-:W0:Y:S08]  /*0c40*/  F2F.F64.F32 R36, R33 ;  /* 0x0000002100247310 */ /* 0x008e300000201800 */
[----:B-----5:R-:W1:Y:S01]  /*0c50*/  F2F.F64.F32 R34, R34 ;  /* 0x0000002200227310 */ /* 0x020e620000201800 */
[----:B0-----:R-:W-:Y:S02]  /*0c60*/  DADD R16, R16, R36 ;  /* 0x0000000010107229 */ /* 0x001fe40000000024 */
[----:B------:R-:W-:-:S05]  /*0c70*/  DFMA R20, R36, R36, R20 ;  /* 0x000000242414722b */ /* 0x000fca0000000014 */
[----:B------:R-:W0:Y:S01]  /*0c80*/  F2F.F64.F32 R36, R32 ;  /* 0x0000002000247310 */ /* 0x000e220000201800 */
[----:B-1----:R-:W-:Y:S02]  /*0c90*/  DADD R16, R16, R34 ;  /* 0x0000000010107229 */ /* 0x002fe40000000022 */
[----:B------:R-:W-:-:S05]  /*0ca0*/  DFMA R20, R34, R34, R20 ;  /* 0x000000222214722b */ /* 0x000fca0000000014 */
[----:B----4-:R-:W1:Y:S01]  /*0cb0*/  F2F.F64.F32 R34, R30 ;  /* 0x0000001e00227310 */ /* 0x010e620000201800 */
[----:B0-----:R-:W-:Y:S02]  /*0cc0*/  DADD R16, R16, R36 ;  /* 0x0000000010107229 */ /* 0x001fe40000000024 */
[----:B------:R-:W-:-:S05]  /*0cd0*/  DFMA R20, R36, R36, R20 ;  /* 0x000000242414722b */ /* 0x000fca0000000014 */
[----:B------:R-:W0:Y:S01]  /*0ce0*/  F2F.F64.F32 R36, R26 ;  /* 0x0000001a00247310 */ /* 0x000e220000201800 */
[----:B-1----:R-:W-:Y:S02]  /*0cf0*/  DADD R16, R16, R34 ;  /* 0x0000000010107229 */ /* 0x002fe40000000022 */
[----:B------:R-:W-:-:S05]  /*0d00*/  DFMA R20, R34, R34, R20 ;  /* 0x000000222214722b */ /* 0x000fca0000000014 */
[----:B------:R-:W1:Y:S01]  /*0d10*/  F2F.F64.F32 R22, R22 ;  /* 0x0000001600167310 */ /* 0x000e620000201800 */
[----:B0-----:R-:W-:-:S07]  /*0d20*/  DADD R16, R16, R36 ;  /* 0x0000000010107229 */ /* 0x001fce0000000024 */
[----:B------:R-:W0:Y:S01]  /*0d30*/  F2F.F64.F32 R18, R18 ;  /* 0x0000001200127310 */ /* 0x000e220000201800 */
[----:B------:R-:W-:Y:S02]  /*0d40*/  DFMA R20, R36, R36, R20 ;  /* 0x000000242414722b */ /* 0x000fe40000000014 */
[----:B-1----:R-:W-:-:S05]  /*0d50*/  DADD R16, R16, R22 ;  /* 0x0000000010107229 */ /* 0x002fca0000000016 */
[----:B------:R-:W1:Y:S01]  /*0d60*/  F2F.F64.F32 R14, R14 ;  /* 0x0000000e000e7310 */ /* 0x000e620000201800 */
[----:B------:R-:W-:Y:S01]  /*0d70*/  DFMA R20, R22, R22, R20 ;  /* 0x000000161614722b */ /* 0x000fe20000000014 */
[----:B------:R-:W-:Y:S01]  /*0d80*/  MOV R23, UR14 ;  /* 0x0000000e00177c02 */ /* 0x000fe20008000f00 */
[----:B------:R-:W-:Y:S01]  /*0d90*/  IMAD.U32 R22, RZ, RZ, UR14 ;  /* 0x0000000eff167e24 */ /* 0x000fe2000f8e00ff */
[----:B0-----:R-:W-:-:S05]  /*0da0*/  DADD R16, R16, R18 ;  /* 0x0000000010107229 */ /* 0x001fca0000000012 */
[----:B------:R-:W-:Y:S01]  /*0db0*/  DFMA R20, R18, R18, R20 ;  /* 0x000000121214722b */ /* 0x000fe20000000014 */
[----:B------:R-:W-:Y:S01]  /*0dc0*/  LEA R10, R23, R10, 0x4 ;  /* 0x0000000a170a7211 */ /* 0x000fe200078e20ff */
[C---:B------:R-:W-:Y:S02]  /*0dd0*/  IMAD R7, R22.reuse, 0x10, R7 ;  /* 0x0000001016077824 */ /* 0x040fe400078e0207 */
[----:B------:R-:W-:Y:S01]  /*0de0*/  IMAD R13, R22, 0x10, R13 ;  /* 0x00000010160d7824 */ /* 0x000fe200078e020d */
[----:B------:R-:W-:Y:S01]  /*0df0*/  MOV R32, UR14 ;  /* 0x0000000e00207c02 */ /* 0x000fe20008000f00 */
[----:B-1----:R-:W-:Y:S01]  /*0e00*/  DADD R22, R16, R14 ;  /* 0x0000000010167229 */ /* 0x002fe2000000000e */
[----:B------:R-:W-:Y:S01]  /*0e10*/  IMAD.U32 R35, RZ, RZ, UR14 ;  /* 0x0000000eff237e24 */ /* 0x000fe2000f8e00ff */
[----:B------:R-:W-:Y:S01]  /*0e20*/  DFMA R20, R14, R14, R20 ;  /* 0x0000000e0e14722b */ /* 0x000fe20000000014 */
[----:B------:R-:W-:Y:S01]  /*0e30*/  IMAD.U32 R28, RZ, RZ, UR14 ;  /* 0x0000000eff1c7e24 */ /* 0x000fe2000f8e00ff */
[----:B------:R-:W-:Y:S01]  /*0e40*/  MOV R19, UR14 ;  /* 0x0000000e00137c02 */ /* 0x000fe20008000f00 */
[----:B------:R-:W-:-:S02]  /*0e50*/  IMAD.U32 R14, RZ, RZ, UR14 ;  /* 0x0000000eff0e7e24 */ /* 0x000fc4000f8e00ff */
[----:B------:R-:W-:Y:S02]  /*0e60*/  IMAD.U32 R33, RZ, RZ, UR14 ;  /* 0x0000000eff217e24 */ /* 0x000fe4000f8e00ff */
[----:B------:R-:W-:Y:S02]  /*0e70*/  IMAD.U32 R26, RZ, RZ, UR14 ;  /* 0x0000000eff1a7e24 */ /* 0x000fe4000f8e00ff */
[----:B------:R-:W-:Y:S02]  /*0e80*/  IMAD.U32 R18, RZ, RZ, UR14 ;  /* 0x0000000eff127e24 */ /* 0x000fe4000f8e00ff */
[----:B------:R-:W-:Y:S01]  /*0e90*/  IMAD.U32 R16, RZ, RZ, UR14 ;  /* 0x0000000eff107e24 */ /* 0x000fe2000f8e00ff */
[----:B------:R-:W-:Y:S01]  /*0ea0*/  LEA R8, R35, R8, 0x4 ;  /* 0x0000000823087211 */ /* 0x000fe200078e20ff */
[----:B------:R-:W-:Y:S01]  /*0eb0*/  IMAD R31, R28, 0x10, R31 ;  /* 0x000000101c1f7824 */ /* 0x000fe200078e021f */
[----:B------:R-:W-:Y:S01]  /*0ec0*/  LEA R2, R19, R2, 0x4 ;  /* 0x0000000213027211 */ /* 0x000fe200078e20ff */
[----:B------:R-:W-:Y:S01]  /*0ed0*/  IMAD R5, R32, 0x10, R5 ;  /* 0x0000001020057824 */ /* 0x000fe200078e0205 */
[----:B------:R-:W-:Y:S01]  /*0ee0*/  LEA R3, R14, R3, 0x4 ;  /* 0x000000030e037211 */ /* 0x000fe200078e20ff */
[----:B------:R-:W-:-:S02]  /*0ef0*/  IMAD R4, R33, 0x10, R4 ;  /* 0x0000001021047824 */ /* 0x000fc400078e0204 */
[----:B------:R-:W-:Y:S02]  /*0f00*/  IMAD R9, R26, 0x10, R9 ;  /* 0x000000101a097824 */ /* 0x000fe400078e0209 */
[----:B------:R-:W-:Y:S02]  /*0f10*/  IMAD R6, R33, 0x10, R6 ;  /* 0x0000001021067824 */ /* 0x000fe400078e0206 */
[----:B------:R-:W-:Y:S02]  /*0f20*/  IMAD R29, R18, 0x10, R29 ;  /* 0x00000010121d7824 */ /* 0x000fe400078e021d */
[----:B------:R-:W-:Y:S02]  /*0f30*/  IMAD R11, R26, 0x10, R11 ;  /* 0x000000101a0b7824 */ /* 0x000fe400078e020b */
[----:B------:R-:W-:Y:S02]  /*0f40*/  IMAD R25, R16, 0x10, R25 ;  /* 0x0000001010197824 */ /* 0x000fe400078e0219 */
[----:B------:R-:W-:Y:S01]  /*0f50*/  IMAD R27, R18, 0x10, R27 ;  /* 0x00000010121b7824 */ /* 0x000fe200078e021b */
[----:B------:R-:W-:Y:S06]  /*0f60*/  BRA.U UP0, `(.L_x_7) ;  /* 0xfffffff9003c7547 */ /* 0x000fec000b83ffff */
.L_x_6:
[----:B------:R-:W-:Y:S05]  /*0f70*/  BRA.U !UP1, `(.L_x_5) ;  /* 0x0000000509947547 */ /* 0x000fea000b800000 */
[----:B------:R-:W-:Y:S02]  /*0f80*/  UISETP.GE.U32.AND UP0, UPT, UR20, 0x8, UPT ;  /* 0x000000081400788c */ /* 0x000fe4000bf06070 */
[----:B------:R-:W-:-:S04]  /*0f90*/  ULOP3.LUT UR9, UR8, 0x7, URZ, 0xc0, !UPT ;  /* 0x0000000708097892 */ /* 0x000fc8000f8ec0ff */
[----:B------:R-:W-:-:S03]  /*0fa0*/  UISETP.NE.AND UP1, UPT, UR9, URZ, UPT ;  /* 0x000000ff0900728c */ /* 0x000fc6000bf25270 */
[----:B------:R-:W-:Y:S08]  /*0fb0*/  BRA.U !UP0, `(.L_x_8) ;  /* 0x0000000108cc7547 */ /* 0x000ff0000b800000 */
[----:B------:R-:W0:Y:S01]  /*0fc0*/  LDC.64 R6, c[0x0][0x380] ;  /* 0x0000e000ff067b82 */ /* 0x000e220000000a00 */
[----:B------:R-:W-:-:S04]  /*0fd0*/  IMAD.U32 R5, RZ, RZ, UR14 ;  /* 0x0000000eff057e24 */ /* 0x000fc8000f8e00ff */
[----:B------:R-:W-:-:S04]  /*0fe0*/  IMAD R5, R24, R5, UR17 ;  /* 0x0000001118057e24 */ /* 0x000fc8000f8e0205 */
[----:B0-----:R-:W-:-:S04]  /*0ff0*/  IMAD.WIDE.U32 R2, R5, 0x4, R6 ;  /* 0x0000000405027825 */ /* 0x001fc800078e0006 */
[----:B------:R-:W-:Y:S01]  /*1000*/  VIADD R5, R5, UR14 ;  /* 0x0000000e05057c36 */ /* 0x000fe20008000000 */
[----:B------:R0:W2:Y:S03]  /*1010*/  LDG.E.CONSTANT R25, desc[UR12][R2.64] ;  /* 0x0000000c02197981 */ /* 0x0000a6000c1e9900 */
[C---:B------:R-:W-:Y:S01]  /*1020*/  IMAD.WIDE.U32 R10, R5.reuse, 0x4, R6 ;  /* 0x00000004050a7825 */ /* 0x040fe200078e0006 */
[----:B------:R-:W-:-:S04]  /*1030*/  IADD3 R5, PT, PT, R5, UR14, RZ ;  /* 0x0000000e05057c10 */ /* 0x000fc8000fffe0ff */
[----:B------:R1:W3:Y:S01]  /*1040*/  LDG.E.CONSTANT R30, desc[UR12][R10.64] ;  /* 0x0000000c0a1e7981 */ /* 0x0002e2000c1e9900 */
[----:B------:R-:W-:-:S04]  /*1050*/  IMAD.WIDE.U32 R12, R5, 0x4, R6 ;  /* 0x00000004050c7825 */ /* 0x000fc800078e0006 */
[----:B------:R-:W-:Y:S01]  /*1060*/  VIADD R5, R5, UR14 ;  /* 0x0000000e05057c36 */ /* 0x000fe20008000000 */
[----:B------:R-:W4:Y:S03]  /*1070*/  LDG.E.CONSTANT R9, desc[UR12][R12.64] ;  /* 0x0000000c0c097981 */ /* 0x000f26000c1e9900 */
[----:B------:R-:W-:-:S04]  /*1080*/  IMAD.WIDE.U32 R14, R5, 0x4, R6 ;  /* 0x00000004050e7825 */ /* 0x000fc800078e0006 */
[----:B------:R-:W-:Y:S01]  /*1090*/  VIADD R5, R5, UR14 ;  /* 0x0000000e05057c36 */ /* 0x000fe20008000000 */
[----:B------:R-:W5:Y:S03]  /*10a0*/  LDG.E.CONSTANT R8, desc[UR12][R14.64] ;  /* 0x0000000c0e087981 */ /* 0x000f66000c1e9900 */
[C---:B------:R-:W-:Y:S01]  /*10b0*/  IMAD.WIDE.U32 R16, R5.reuse, 0x4, R6 ;  /* 0x0000000405107825 */ /* 0x040fe200078e0006 */
[----:B0-----:R-:W-:-:S04]  /*10c0*/  IADD3 R3, PT, PT, R5, UR14, RZ ;  /* 0x0000000e05037c10 */ /* 0x001fc8000fffe0ff */
[----:B------:R-:W5:Y:S01]  /*10d0*/  LDG.E.CONSTANT R5, desc[UR12][R16.64] ;  /* 0x0000000c10057981 */ /* 0x000f62000c1e9900 */
[----:B------:R-:W-:-:S04]  /*10e0*/  IMAD.WIDE.U32 R18, R3, 0x4, R6 ;  /* 0x0000000403127825 */ /* 0x000fc800078e0006 */
[----:B-1----:R-:W-:Y:S02]  /*10f0*/  VIADD R11, R3, UR14 ;  /* 0x0000000e030b7c36 */ /* 0x002fe40008000000 */
[----:B------:R-:W5:Y:S02]  /*1100*/  LDG.E.CONSTANT R3, desc[UR12][R18.64] ;  /* 0x0000000c12037981 */ /* 0x000f64000c1e9900 */
[----:B------:R-:W-:-:S04]  /*1110*/  IMAD.WIDE.U32 R26, R11, 0x4, R6 ;  /* 0x000000040b1a7825 */ /* 0x000fc800078e0006 */
[----:B------:R-:W-:Y:S01]  /*1120*/  VIADD R29, R11, UR14 ;  /* 0x0000000e0b1d7c36 */ /* 0x000fe20008000000 */
[----:B------:R-:W5:Y:S03]  /*1130*/  LDG.E.CONSTANT R2, desc[UR12][R26.64] ;  /* 0x0000000c1a027981 */ /* 0x000f66000c1e9900 */
[----:B------:R-:W-:-:S05]  /*1140*/  IMAD.WIDE.U32 R28, R29, 0x4, R6 ;  /* 0x000000041d1c7825 */ /* 0x000fca00078e0006 */
[----:B------:R-:W5:Y:S01]  /*1150*/  LDG.E.CONSTANT R4, desc[UR12][R28.64] ;  /* 0x0000000c1c047981 */ /* 0x000f62000c1e9900 */
[----:B------:R-:W-:Y:S01]  /*1160*/  IADD3 R24, PT, PT, R24, 0x8, RZ ;  /* 0x0000000818187810 */ /* 0x000fe20007ffe0ff */
[----:B--2---:R-:W0:Y:S08]  /*1170*/  F2F.F64.F32 R6, R25 ;  /* 0x0000001900067310 */ /* 0x004e300000201800 */
[----:B---3--:R-:W1:Y:S01]  /*1180*/  F2F.F64.F32 R10, R30 ;  /* 0x0000001e000a7310 */ /* 0x008e620000201800 */
[----:B0-----:R-:W-:-:S07]  /*1190*/  DADD R22, R22, R6 ;  /* 0x0000000016167229 */ /* 0x001fce0000000006 */
[----:B----4-:R-:W0:Y:S01]  /*11a0*/  F2F.F64.F32 R12, R9 ;  /* 0x00000009000c7310 */ /* 0x010e220000201800 */
[----:B------:R-:W-:Y:S02]  /*11b0*/  DFMA R6, R6, R6, R20 ;  /* 0x000000060606722b */ /* 0x000fe40000000014 */
[----:B-1----:R-:W-:-:S06]  /*11c0*/  DADD R22, R22, R10 ;  /* 0x0000000016167229 */ /* 0x002fcc000000000a */
[----:B------:R-:W-:Y:S01]  /*11d0*/  DFMA R6, R10, R10, R6 ;  /* 0x0000000a0a06722b */ /* 0x000fe20000000006 */
[----:B-----5:R-:W1:Y:S01]  /*11e0*/  F2F.F64.F32 R10, R8 ;  /* 0x00000008000a7310 */ /* 0x020e620000201800 */
[----:B0-----:R-:W-:-:S06]  /*11f0*/  DADD R22, R22, R12 ;  /* 0x0000000016167229 */ /* 0x001fcc000000000c */
[----:B------:R-:W-:Y:S01]  /*1200*/  DFMA R6, R12, R12, R6 ;  /* 0x0000000c0c06722b */ /* 0x000fe20000000006 */
[----:B------:R-:W0:Y:S01]  /*1210*/  F2F.F64.F32 R12, R5 ;  /* 0x00000005000c7310 */ /* 0x000e220000201800 */
[----:B-1----:R-:W-:-:S06]  /*1220*/  DADD R22, R22, R10 ;  /* 0x0000000016167229 */ /* 0x002fcc000000000a */
[----:B------:R-:W-:Y:S01]  /*1230*/  DFMA R6, R10, R10, R6 ;  /* 0x0000000a0a06722b */ /* 0x000fe20000000006 */
[----:B------:R-:W1:Y:S01]  /*1240*/  F2F.F64.F32 R10, R3 ;  /* 0x00000003000a7310 */ /* 0x000e620000201800 */
[----:B0-----:R-:W-:-:S06]  /*1250*/  DADD R22, R22, R12 ;  /* 0x0000000016167229 */ /* 0x001fcc000000000c */
[----:B------:R-:W-:Y:S01]  /*1260*/  DFMA R6, R12, R12, R6 ;  /* 0x0000000c0c06722b */ /* 0x000fe20000000006 */
[----:B------:R-:W0:Y:S01]  /*1270*/  F2F.F64.F32 R12, R2 ;  /* 0x00000002000c7310 */ /* 0x000e220000201800 */
[----:B-1----:R-:W-:-:S07]  /*1280*/  DADD R22, R22, R10 ;  /* 0x0000000016167229 */ /* 0x002fce000000000a */
[----:B------:R-:W1:Y:S01]  /*1290*/  F2F.F64.F32 R20, R4 ;  /* 0x0000000400147310 */ /* 0x000e620000201800 */
[----:B------:R-:W-:Y:S02]  /*12a0*/  DFMA R6, R10, R10, R6 ;  /* 0x0000000a0a06722b */ /* 0x000fe40000000006 */
[----:B0-----:R-:W-:-:S06]  /*12b0*/  DADD R22, R22, R12 ;  /* 0x0000000016167229 */ /* 0x001fcc000000000c */
[----:B------:R-:W-:Y:S02]  /*12c0*/  DFMA R6, R12, R12, R6 ;  /* 0x0000000c0c06722b */ /* 0x000fe40000000006 */
[----:B-1----:R-:W-:-:S06]  /*12d0*/  DADD R22, R22, R20 ;  /* 0x0000000016167229 */ /* 0x002fcc0000000014 */
[----:B------:R-:W-:-:S11]  /*12e0*/  DFMA R20, R20, R20, R6 ;  /* 0x000000141414722b */ /* 0x000fd60000000006 */
.L_x_8:
        /* <DEDUP_REMOVED lines=8> */
[C---:B------:R-:W-:Y:S02]  /*1370*/  VIADD R9, R7.reuse, UR14 ;  /* 0x0000000e07097c36 */ /* 0x040fe40008000000 */
[----:B0-----:R-:W-:-:S05]  /*1380*/  IMAD.WIDE.U32 R4, R7, 0x4, R2 ;  /* 0x0000000407047825 */ /* 0x001fca00078e0002 */
[----:B------:R-:W2:Y:S01]  /*1390*/  LDG.E.CONSTANT R14, desc[UR12][R4.64] ;  /* 0x0000000c040e7981 */ /* 0x000ea2000c1e9900 */
[C---:B------:R-:W-:Y:S01]  /*13a0*/  IMAD.WIDE.U32 R6, R9.reuse, 0x4, R2 ;  /* 0x0000000409067825 */ /* 0x040fe200078e0002 */
[----:B------:R-:W-:-:S05]  /*13b0*/  IADD3 R9, PT, PT, R9, UR14, RZ ;  /* 0x0000000e09097c10 */ /* 0x000fca000fffe0ff */
[----:B------:R-:W3:Y:S01]  /*13c0*/  LDG.E.CONSTANT R6, desc[UR12][R6.64] ;  /* 0x0000000c06067981 */ /* 0x000ee2000c1e9900 */
[----:B------:R-:W-:-:S04]  /*13d0*/  IMAD.WIDE.U32 R10, R9, 0x4, R2 ;  /* 0x00000004090a7825 */ /* 0x000fc800078e0002 */
[----:B------:R-:W-:Y:S02]  /*13e0*/  VIADD R13, R9, UR14 ;  /* 0x0000000e090d7c36 */ /* 0x000fe40008000000 */
[----:B------:R-:W4:Y:S02]  /*13f0*/  LDG.E.CONSTANT R10, desc[UR12][R10.64] ;  /* 0x0000000c0a0a7981 */ /* 0x000f24000c1e9900 */
[----:B------:R-:W-:-:S06]  /*1400*/  IMAD.WIDE.U32 R12, R13, 0x4, R2 ;  /* 0x000000040d0c7825 */ /* 0x000fcc00078e0002 */
[----:B------:R-:W5:Y:S01]  /*1410*/  LDG.E.CONSTANT R12, desc[UR12][R12.64] ;  /* 0x0000000c0c0c7981 */ /* 0x000f62000c1e9900 */
[----:B------:R-:W-:Y:S01]  /*1420*/  VIADD R24, R24, 0x4 ;  /* 0x0000000418187836 */ /* 0x000fe20000000000 */
[----:B--2---:R-:W0:Y:S08]  /*1430*/  F2F.F64.F32 R2, R14 ;  /* 0x0000000e00027310 */ /* 0x004e300000201800 */
[----:B---3--:R-:W1:Y:S01]  /*1440*/  F2F.F64.F32 R8, R6 ;  /* 0x0000000600087310 */ /* 0x008e620000201800 */
[----:B0-----:R-:W-:-:S07]  /*1450*/  DADD R22, R22, R2 ;  /* 0x0000000016167229 */ /* 0x001fce0000000002 */
[----:B----4-:R-:W0:Y:S01]  /*1460*/  F2F.F64.F32 R4, R10 ;  /* 0x0000000a00047310 */ /* 0x010e220000201800 */
[----:B------:R-:W-:Y:S02]  /*1470*/  DFMA R2, R2, R2, R20 ;  /* 0x000000020202722b */ /* 0x000fe40000000014 */
[----:B-1----:R-:W-:-:S05]  /*1480*/  DADD R22, R22, R8 ;  /* 0x0000000016167229 */ /* 0x002fca0000000008 */
[----:B-----5:R-:W1:Y:S01]  /*1490*/  F2F.F64.F32 R20, R12 ;  /* 0x0000000c00147310 */ /* 0x020e620000201800 */
[----:B------:R-:W-:Y:S02]  /*14a0*/  DFMA R2, R8, R8, R2 ;  /* 0x000000080802722b */ /* 0x000fe40000000002 */
[----:B0-----:R-:W-:-:S06]  /*14b0*/  DADD R22, R22, R4 ;  /* 0x0000000016167229 */ /* 0x001fcc0000000004 */
[----:B------:R-:W-:Y:S02]  /*14c0*/  DFMA R2, R4, R4, R2 ;  /* 0x000000040402722b */ /* 0x000fe40000000002 */
[----:B-1----:R-:W-:-:S06]  /*14d0*/  DADD R22, R22, R20 ;  /* 0x0000000016167229 */ /* 0x002fcc0000000014 */
[----:B------:R-:W-:-:S11]  /*14e0*/  DFMA R20, R20, R20, R2 ;  /* 0x000000141414722b */ /* 0x000fd60000000002 */
.L_x_9:
[----:B------:R-:W-:Y:S05]  /*14f0*/  BRA.U !UP1, `(.L_x_5) ;  /* 0x0000000109347547 */ /* 0x000fea000b800000 */
[----:B------:R-:W0:Y:S01]  /*1500*/  LDC.64 R6, c[0x0][0x380] ;  /* 0x0000e000ff067b82 */ /* 0x000e220000000a00 */
[----:B------:R-:W-:Y:S01]  /*1510*/  MOV R9, UR14 ;  /* 0x0000000e00097c02 */ /* 0x000fe20008000f00 */
[----:B------:R-:W-:-:S04]  /*1520*/  UIADD3 UR8, UPT, UPT, -UR8, URZ, URZ ;  /* 0x000000ff08087290 */ /* 0x000fc8000fffe1ff */
[----:B------:R-:W-:-:S08]  /*1530*/  IMAD R9, R24, R9, UR17 ;  /* 0x0000001118097e24 */ /* 0x000fd0000f8e0209 */
.L_x_10:
[----:B0-----:R-:W-:-:S06]  /*1540*/  IMAD.WIDE.U32 R2, R9, 0x4, R6 ;  /* 0x0000000409027825 */ /* 0x001fcc00078e0006 */
[----:B------:R-:W2:Y:S01]  /*1550*/  LDG.E.CONSTANT R2, desc[UR12][R2.64] ;  /* 0x0000000c02027981 */ /* 0x000ea2000c1e9900 */
[----:B------:R-:W-:Y:S01]  /*1560*/  UIADD3 UR8, UPT, UPT, UR8, 0x1, URZ ;  /* 0x0000000108087890 */ /* 0x000fe2000fffe0ff */
[----:B------:R-:W-:-:S03]  /*1570*/  VIADD R9, R9, UR14 ;  /* 0x0000000e09097c36 */ /* 0x000fc60008000000 */
[----:B------:R-:W-:Y:S01]  /*1580*/  UISETP.NE.AND UP0, UPT, UR8, URZ, UPT ;  /* 0x000000ff0800728c */ /* 0x000fe2000bf05270 */
[----:B--2---:R-:W0:Y:S02]  /*1590*/  F2F.F64.F32 R4, R2 ;  /* 0x0000000200047310 */ /* 0x004e240000201800 */
[C---:B0-----:R-:W-:Y:S02]  /*15a0*/  DADD R22, R4.reuse, R22 ;  /* 0x0000000004167229 */ /* 0x041fe40000000016 */
[----:B------:R-:W-:-:S04]  /*15b0*/  DFMA R20, R4, R4, R20 ;  /* 0x000000040414722b */ /* 0x000fc80000000014 */
[----:B------:R-:W-:Y:S07]  /*15c0*/  BRA.U UP0, `(.L_x_10) ;  /* 0xfffffffd00dc7547 */ /* 0x000fee000b83ffff */
.L_x_5:
[----:B------:R-:W-:Y:S01]  /*15d0*/  UIADD3 UR15, UPT, UPT, UR4, 0x1, URZ ;  /* 0x00000001040f7890 */ /* 0x000fe2000fffe0ff */
[----:B--2---:R-:W-:Y:S01]  /*15e0*/  IMAD.U32 R3, RZ, RZ, UR18 ;  /* 0x00000012ff037e24 */ /* 0x004fe2000f8e00ff */
[----:B------:R-:W-:Y:S01]  /*15f0*/  UMOV UR10, UR6 ;  /* 0x00000006000a7c82 */ /* 0x000fe20008000000 */
[----:B------:R-:W-:Y:S02]  /*1600*/  CS2R R18, SRZ ;  /* 0x0000000000127805 */ /* 0x000fe4000001ff00 */
[----:B------:R-:W-:Y:S02]  /*1610*/  CS2R R16, SRZ ;  /* 0x0000000000107805 */ /* 0x000fe4000001ff00 */
[----:B------:R-:W-:-:S04]  /*1620*/  MOV R2, UR15 ;  /* 0x0000000f00027c02 */ /* 0x000fc80008000f00 */
[----:B------:R-:W-:-:S05]  /*1630*/  VIADDMNMX R2, R2, -R3, UR4, !PT ;  /* 0x0000000402027e46 */ /* 0x000fca000f800903 */
[----:B------:R-:W-:-:S05]  /*1640*/  VIADD R2, R2, UR18 ;  /* 0x0000001202027c36 */ /* 0x000fca0008000000 */
[----:B------:R-:W-:-:S13]  /*1650*/  R2UR UR8, R2 ;  /* 0x00000000020872ca */ /* 0x000fda00000e0000 */
[----:B------:R-:W-:Y:S02]  /*1660*/  UIADD3 UR9, UPT, UPT, UR5, UR19, -UR8 ;  /* 0x0000001305097290 */ /* 0x000fe4000fffe808 */
[----:B------:R-:W-:-:S04]  /*1670*/  UIADD3 UR16, UPT, UPT, -UR4, UR8, URZ ;  /* 0x0000000804107290 */ /* 0x000fc8000fffe1ff */
[----:B------:R-:W-:Y:S01]  /*1680*/  IMAD.U32 R2, RZ, RZ, UR9 ;  /* 0x00000009ff027e24 */ /* 0x000fe2000f8e00ff */
[----:B------:R-:W-:-:S04]  /*1690*/  ULOP3.LUT UR11, UR16, 0x7, URZ, 0xc0, !UPT ;  /* 0x00000007100b7892 */ /* 0x000fc8000f8ec0ff */
[----:B------:R-:W-:Y:S01]  /*16a0*/  ISETP.GT.U32.AND P0, PT, R2, -0x8, PT ;  /* 0xfffffff80200780c */ /* 0x000fe20003f04070 */
[----:B------:R-:W-:-:S12]  /*16b0*/  UISETP.NE.AND UP1, UPT, UR11, URZ, UPT ;  /* 0x000000ff0b00728c */ /* 0x000fd8000bf25270 */
[----:B------:R-:W-:Y:S05]  /*16c0*/  @P0 BRA `(.L_x_11) ;  /* 0x0000000400300947 */ /* 0x000fea0003800000 */
[----:B------:R-:W0:Y:S01]  /*16d0*/  LDC.64 R2, c[0x0][0x380] ;  /* 0x0000e000ff027b82 */ /* 0x000e220000000a00 */
[----:B------:R-:W-:Y:S01]  /*16e0*/  UIMAD UR9, UR6, UR14, UR17 ;  /* 0x0000000e060972a4 */ /* 0x000fe2000f8e0211 */
[----:B------:R-:W-:Y:S01]  /*16f0*/  CS2R R18, SRZ ;  /* 0x0000000000127805 */ /* 0x000fe2000001ff00 */
[----:B------:R-:W-:Y:S01]  /*1700*/  ULOP3.LUT UR8, UR16, 0xfffffff8, URZ, 0xc0, !UPT ;  /* 0xfffffff810087892 */ /* 0x000fe2000f8ec0ff */
[----:B------:R-:W-:-:S03]  /*1710*/  UMOV UR10, UR6 ;  /* 0x00000006000a7c82 */ /* 0x000fc60008000000 */
[----:B------:R-:W-:Y:S01]  /*1720*/  MOV R9, UR9 ;  /* 0x0000000900097c02 */ /* 0x000fe20008000f00 */
[----:B------:R-:W-:-:S12]  /*1730*/  UIADD3 UR8, UPT, UPT, -UR8, URZ, URZ ;  /* 0x000000ff08087290 */ /* 0x000fd8000fffe1ff */
.L_x_12:
[----:B0-----:R-:W-:-:S04]  /*1740*/  IMAD.WIDE R6, R9, 0x4, R2 ;  /* 0x0000000409067825 */ /* 0x001fc800078e0202 */
[----:B------:R-:W-:Y:S01]  /*1750*/  IMAD.U32 R11, RZ, RZ, UR14 ;  /* 0x0000000eff0b7e24 */ /* 0x000fe2000f8e00ff */
[----:B------:R-:W2:Y:S01]  /*1760*/  LDG.E.CONSTANT R24, desc[UR12][R6.64] ;  /* 0x0000000c06187981 */ /* 0x000ea2000c1e9900 */
[----:B------:R-:W-:Y:S02]  /*1770*/  IMAD.U32 R27, RZ, RZ, UR14 ;  /* 0x0000000eff1b7e24 */ /* 0x000fe4000f8e00ff */
[----:B------:R-:W-:-:S05]  /*1780*/  IMAD.WIDE R10, R11, 0x4, R6 ;  /* 0x000000040b0a7825 */ /* 0x000fca00078e0206 */
[----:B------:R-:W3:Y:S01]  /*1790*/  LDG.E.CONSTANT R4, desc[UR12][R10.64] ;  /* 0x0000000c0a047981 */ /* 0x000ee2000c1e9900 */
[----:B------:R-:W-:Y:S01]  /*17a0*/  IMAD.WIDE R26, R27, 0x4, R10 ;  /* 0x000000041b1a7825 */ /* 0x000fe200078e020a */
[----:B------:R-:W-:-:S04]  /*17b0*/  MOV R29, UR14 ;  /* 0x0000000e001d7c02 */ /* 0x000fc80008000f00 */
[----:B------:R0:W4:Y:S01]  /*17c0*/  LDG.E.CONSTANT R12, desc[UR12][R26.64] ;  /* 0x0000000c1a0c7981 */ /* 0x000122000c1e9900 */
[----:B------:R-:W-:-:S04]  /*17d0*/  IMAD.WIDE R28, R29, 0x4, R26 ;  /* 0x000000041d1c7825 */ /* 0x000fc800078e021a */
[----:B------:R-:W-:Y:S01]  /*17e0*/  IMAD.U32 R31, RZ, RZ, UR14 ;  /* 0x0000000eff1f7e24 */ /* 0x000fe2000f8e00ff */
[----:B------:R-:W5:Y:S01]  /*17f0*/  LDG.E.CONSTANT R15, desc[UR12][R28.64] ;  /* 0x0000000c1c0f7981 */ /* 0x000f62000c1e9900 */
[----:B------:R-:W-:Y:S02]  /*1800*/  IMAD.U32 R33, RZ, RZ, UR14 ;  /* 0x0000000eff217e24 */ /* 0x000fe4000f8e00ff */
[----:B------:R-:W-:-:S05]  /*1810*/  IMAD.WIDE R30, R31, 0x4, R28 ;  /* 0x000000041f1e7825 */ /* 0x000fca00078e021c */
[----:B------:R-:W5:Y:S01]  /*1820*/  LDG.E.CONSTANT R14, desc[UR12][R30.64] ;  /* 0x0000000c1e0e7981 */ /* 0x000f62000c1e9900 */
[----:B------:R-:W-:Y:S01]  /*1830*/  IMAD.WIDE R32, R33, 0x4, R30 ;  /* 0x0000000421207825 */ /* 0x000fe200078e021e */
[----:B------:R-:W-:-:S04]  /*1840*/  MOV R35, UR14 ;  /* 0x0000000e00237c02 */ /* 0x000fc80008000f00 */
[----:B------:R-:W5:Y:S01]  /*1850*/  LDG.E.CONSTANT R11, desc[UR12][R32.64] ;  /* 0x0000000c200b7981 */ /* 0x000f62000c1e9900 */
[----:B------:R-:W-:-:S04]  /*1860*/  IMAD.WIDE R34, R35, 0x4, R32 ;  /* 0x0000000423227825 */ /* 0x000fc800078e0220 */
[----:B0-----:R-:W-:Y:S01]  /*1870*/  IMAD.U32 R27, RZ, RZ, UR14 ;  /* 0x0000000eff1b7e24 */ /* 0x001fe2000f8e00ff */
[----:B------:R-:W5:Y:S03]  /*1880*/  LDG.E.CONSTANT R10, desc[UR12][R34.64] ;  /* 0x0000000c220a7981 */ /* 0x000f66000c1e9900 */
[----:B------:R-:W-:-:S05]  /*1890*/  IMAD.WIDE R26, R27, 0x4, R34 ;  /* 0x000000041b1a7825 */ /* 0x000fca00078e0222 */
[----:B------:R-:W5:Y:S01]  /*18a0*/  LDG.E.CONSTANT R8, desc[UR12][R26.64] ;  /* 0x0000000c1a087981 */ /* 0x000f62000c1e9900 */
[----:B------:R-:W-:Y:S02]  /*18b0*/  UIADD3 UR8, UPT, UPT, UR8, 0x8, URZ ;  /* 0x0000000808087890 */ /* 0x000fe4000fffe0ff */
[----:B------:R-:W-:Y:S02]  /*18c0*/  UIADD3 UR10, UPT, UPT, UR10, 0x8, URZ ;  /* 0x000000080a0a7890 */ /* 0x000fe4000fffe0ff */
[----:B------:R-:W-:Y:S01]  /*18d0*/  UISETP.NE.AND UP0, UPT, UR8, URZ, UPT ;  /* 0x000000ff0800728c */ /* 0x000fe2000bf05270 */
[----:B--2---:R-:W0:Y:S08]  /*18e0*/  F2F.F64.F32 R6, R24 ;  /* 0x0000001800067310 */ /* 0x004e300000201800 */
[----:B---3--:R-:W1:Y:S01]  /*18f0*/  F2F.F64.F32 R4, R4 ;  /* 0x0000000400047310 */ /* 0x008e620000201800 */
[----:B0-----:R-:W-:-:S07]  /*1900*/  DADD R22, R6, R22 ;  /* 0x0000000006167229 */ /* 0x001fce0000000016 */
[----:B----4-:R-:W0:Y:S01]  /*1910*/  F2F.F64.F32 R12, R12 ;  /* 0x0000000c000c7310 */ /* 0x010e220000201800 */
[CC--:B------:R-:W-:Y:S02]  /*1920*/  DFMA R20, R6.reuse, R6.reuse, R20 ;  /* 0x000000060614722b */ /* 0x0c0fe40000000014 */
[C---:B------:R-:W-:Y:S02]  /*1930*/  DADD R16, R6.reuse, R16 ;  /* 0x0000000006107229 */ /* 0x040fe40000000010 */
[----:B------:R-:W-:Y:S02]  /*1940*/  DFMA R18, R6, R6, R18 ;  /* 0x000000060612722b */ /* 0x000fe40000000012 */
[----:B-1----:R-:W-:Y:S01]  /*1950*/  DADD R22, R22, R4 ;  /* 0x0000000016167229 */ /* 0x002fe20000000004 */
[----:B-----5:R-:W1:Y:S01]  /*1960*/  F2F.F64.F32 R6, R15 ;  /* 0x0000000f00067310 */ /* 0x020e620000201800 */
[----:B------:R-:W-:Y:S02]  /*1970*/  DFMA R20, R4, R4, R20 ;  /* 0x000000040414722b */ /* 0x000fe40000000014 */
[----:B------:R-:W-:-:S02]  /*1980*/  DADD R16, R16, R4 ;  /* 0x0000000010107229 */ /* 0x000fc40000000004 */
[----:B------:R-:W-:Y:S02]  /*1990*/  DFMA R18, R4, R4, R18 ;  /* 0x000000040412722b */ /* 0x000fe40000000012 */
[----:B0-----:R-:W-:Y:S01]  /*19a0*/  DADD R22, R22, R12 ;  /* 0x0000000016167229 */ /* 0x001fe2000000000c */
[----:B------:R-:W0:Y:S01]  /*19b0*/  F2F.F64.F32 R4, R14 ;  /* 0x0000000e00047310 */ /* 0x000e220000201800 */
[-C--:B------:R-:W-:Y:S02]  /*19c0*/  DFMA R20, R12, R12.reuse, R20 ;  /* 0x0000000c0c14722b */ /* 0x080fe40000000014 */
[----:B------:R-:W-:Y:S02]  /*19d0*/  DADD R16, R16, R12 ;  /* 0x0000000010107229 */ /* 0x000fe4000000000c */
[----:B------:R-:W-:Y:S02]  /*19e0*/  DFMA R18, R12, R12, R18 ;  /* 0x0000000c0c12722b */ /* 0x000fe40000000012 */
[----:B-1----:R-:W-:Y:S01]  /*19f0*/  DADD R22, R22, R6 ;  /* 0x0000000016167229 */ /* 0x002fe20000000006 */
[----:B------:R-:W1:Y:S01]  /*1a00*/  F2F.F64.F32 R12, R11 ;  /* 0x0000000b000c7310 */ /* 0x000e620000201800 */
[----:B------:R-:W-:-:S02]  /*1a10*/  DFMA R20, R6, R6, R20 ;  /* 0x000000060614722b */ /* 0x000fc40000000014 */
[----:B------:R-:W-:Y:S02]  /*1a20*/  DADD R16, R16, R6 ;  /* 0x0000000010107229 */ /* 0x000fe40000000006 */
[----:B------:R-:W-:Y:S02]  /*1a30*/  DFMA R18, R6, R6, R18 ;  /* 0x000000060612722b */ /* 0x000fe40000000012 */
[----:B0-----:R-:W-:Y:S01]  /*1a40*/  DADD R22, R22, R4 ;  /* 0x0000000016167229 */ /* 0x001fe20000000004 */
[----:B------:R-:W0:Y:S01]  /*1a50*/  F2F.F64.F32 R6, R10 ;  /* 0x0000000a00067310 */ /* 0x000e220000201800 */
[-C--:B------:R-:W-:Y:S02]  /*1a60*/  DFMA R20, R4, R4.reuse, R20 ;  /* 0x000000040414722b */ /* 0x080fe40000000014 */
[----:B------:R-:W-:Y:S02]  /*1a70*/  DADD R16, R16, R4 ;  /* 0x0000000010107229 */ /* 0x000fe40000000004 */
[----:B------:R-:W-:-:S02]  /*1a80*/  DFMA R4, R4, R4, R18 ;  /* 0x000000040404722b */ /* 0x000fc40000000012 */
[----:B-1----:R-:W-:Y:S01]  /*1a90*/  DADD R22, R22, R12 ;  /* 0x0000000016167229 */ /* 0x002fe2000000000c */
[----:B------:R-:W1:Y:S01]  /*1aa0*/  F2F.F64.F32 R18, R8 ;  /* 0x0000000800127310 */ /* 0x000e620000201800 */
[-C--:B------:R-:W-:Y:S02]  /*1ab0*/  DFMA R20, R12, R12.reuse, R20 ;  /* 0x0000000c0c14722b */ /* 0x080fe40000000014 */
[----:B------:R-:W-:Y:S02]  /*1ac0*/  DADD R16, R16, R12 ;  /* 0x0000000010107229 */ /* 0x000fe4000000000c */
[----:B------:R-:W-:Y:S02]  /*1ad0*/  DFMA R4, R12, R12, R4 ;  /* 0x0000000c0c04722b */ /* 0x000fe40000000004 */
[----:B0-----:R-:W-:Y:S02]  /*1ae0*/  DADD R22, R22, R6 ;  /* 0x0000000016167229 */ /* 0x001fe40000000006 */
[----:B------:R-:W-:-:S02]  /*1af0*/  DFMA R20, R6, R6, R20 ;  /* 0x000000060614722b */ /* 0x000fc40000000014 */
[----:B------:R-:W-:Y:S02]  /*1b00*/  DADD R16, R16, R6 ;  /* 0x0000000010107229 */ /* 0x000fe40000000006 */
[----:B------:R-:W-:Y:S02]  /*1b10*/  DFMA R4, R6, R6, R4 ;  /* 0x000000060604722b */ /* 0x000fe40000000004 */
[----:B-1----:R-:W-:Y:S02]  /*1b20*/  DADD R22, R22, R18 ;  /* 0x0000000016167229 */ /* 0x002fe40000000012 */
[-C--:B------:R-:W-:Y:S02]  /*1b30*/  DFMA R20, R18, R18.reuse, R20 ;  /* 0x000000121214722b */ /* 0x080fe40000000014 */
[----:B------:R-:W-:Y:S02]  /*1b40*/  DADD R16, R16, R18 ;  /* 0x0000000010107229 */ /* 0x000fe40000000012 */
[----:B------:R-:W-:Y:S01]  /*1b50*/  DFMA R18, R18, R18, R4 ;  /* 0x000000121212722b */ /* 0x000fe20000000004 */
[----:B------:R-:W-:-:S05]  /*1b60*/  IMAD.U32 R4, RZ, RZ, UR14 ;  /* 0x0000000eff047e24 */ /* 0x000fca000f8e00ff */
[----:B------:R-:W-:Y:S01]  /*1b70*/  LEA R9, R4, R9, 0x3 ;  /* 0x0000000904097211 */ /* 0x000fe200078e18ff */
[----:B------:R-:W-:Y:S06]  /*1b80*/  BRA.U UP0, `(.L_x_12) ;  /* 0xfffffff900ec7547 */ /* 0x000fec000b83ffff */
.L_x_11:
[----:B------:R-:W-:Y:S05]  /*1b90*/  BRA.U !UP1, `(.L_x_13) ;  /* 0x0000000509487547 */ /* 0x000fea000b800000 */
[----:B------:R-:W-:Y:S02]  /*1ba0*/  UISETP.GE.U32.AND UP0, UPT, UR11, 0x4, UPT ;  /* 0x000000040b00788c */ /* 0x000fe4000bf06070 */
[----:B------:R-:W-:-:S04]  /*1bb0*/  ULOP3.LUT UR19, UR16, 0x3, URZ, 0xc0, !UPT ;  /* 0x0000000310137892 */ /* 0x000fc8000f8ec0ff */
[----:B------:R-:W-:-:S03]  /*1bc0*/  UISETP.NE.AND UP1, UPT, UR19, URZ, UPT ;  /* 0x000000ff1300728c */ /* 0x000fc6000bf25270 */
[----:B------:R-:W-:Y:S08]  /*1bd0*/  BRA.U !UP0, `(.L_x_14) ;  /* 0x00000001089c7547 */ /* 0x000ff0000b800000 */
[----:B------:R-:W0:Y:S01]  /*1be0*/  LDCU.64 UR8, c[0x0][0x380] ;  /* 0x00007000ff0877ac */ /* 0x000e220008000a00 */
[----:B------:R-:W-:-:S04]  /*1bf0*/  UIMAD UR11, UR10, UR14, UR17 ;  /* 0x0000000e0a0b72a4 */ /* 0x000fc8000f8e0211 */
[----:B0-----:R-:W-:-:S06]  /*1c00*/  UIMAD.WIDE UR8, UR11, 0x4, UR8 ;  /* 0x000000040b0878a5 */ /* 0x001fcc000f8e0208 */
[----:B------:R-:W-:Y:S02]  /*1c10*/  IMAD.U32 R2, RZ, RZ, UR8 ;  /* 0x00000008ff027e24 */ /* 0x000fe4000f8e00ff */
[----:B------:R-:W-:Y:S01]  /*1c20*/  IMAD.U32 R3, RZ, RZ, UR9 ;  /* 0x00000009ff037e24 */ /* 0x000fe2000f8e00ff */
[----:B------:R-:W-:-:S04]  /*1c30*/  UIMAD.WIDE UR8, UR14, 0x4, UR8 ;  /* 0x000000040e0878a5 */ /* 0x000fc8000f8e0208 */
[----:B------:R-:W2:Y:S02]  /*1c40*/  LDG.E.CONSTANT R14, desc[UR12][R2.64] ;  /* 0x0000000c020e7981 */ /* 0x000ea4000c1e9900 */
[----:B------:R-:W-:Y:S01]  /*1c50*/  MOV R8, UR8 ;  /* 0x0000000800087c02 */ /* 0x000fe20008000f00 */
[----:B------:R-:W-:Y:S01]  /*1c60*/  IMAD.U32 R9, RZ, RZ, UR9 ;  /* 0x00000009ff097e24 */ /* 0x000fe2000f8e00ff */
[----:B------:R-:W-:-:S04]  /*1c70*/  UIMAD.WIDE UR8, UR14, 0x4, UR8 ;  /* 0x000000040e0878a5 */ /* 0x000fc8000f8e0208 */
[----:B------:R-:W3:Y:S02]  /*1c80*/  LDG.E.CONSTANT R6, desc[UR12][R8.64] ;  /* 0x0000000c08067981 */ /* 0x000ee4000c1e9900 */
[----:B------:R-:W-:Y:S01]  /*1c90*/  IMAD.U32 R10, RZ, RZ, UR8 ;  /* 0x00000008ff0a7e24 */ /* 0x000fe2000f8e00ff */
[----:B------:R-:W-:Y:S01]  /*1ca0*/  MOV R11, UR9 ;  /* 0x00000009000b7c02 */ /* 0x000fe20008000f00 */
[----:B------:R-:W-:-:S04]  /*1cb0*/  UIMAD.WIDE UR8, UR14, 0x4, UR8 ;  /* 0x000000040e0878a5 */ /* 0x000fc8000f8e0208 */
[----:B------:R-:W4:Y:S02]  /*1cc0*/  LDG.E.CONSTANT R10, desc[UR12][R10.64] ;  /* 0x0000000c0a0a7981 */ /* 0x000f24000c1e9900 */
[----:B------:R-:W-:Y:S02]  /*1cd0*/  IMAD.U32 R12, RZ, RZ, UR8 ;  /* 0x00000008ff0c7e24 */ /* 0x000fe4000f8e00ff */
[----:B------:R-:W-:-:S05]  /*1ce0*/  IMAD.U32 R13, RZ, RZ, UR9 ;  /* 0x00000009ff0d7e24 */ /* 0x000fca000f8e00ff */
[----:B------:R-:W5:Y:S01]  /*1cf0*/  LDG.E.CONSTANT R12, desc[UR12][R12.64] ;  /* 0x0000000c0c0c7981 */ /* 0x000f62000c1e9900 */
[----:B------:R-:W-:Y:S01]  /*1d00*/  UIADD3 UR10, UPT, UPT, UR10, 0x4, URZ ;  /* 0x000000040a0a7890 */ /* 0x000fe2000fffe0ff */
[----:B--2---:R-:W0:Y:S08]  /*1d10*/  F2F.F64.F32 R4, R14 ;  /* 0x0000000e00047310 */ /* 0x004e300000201800 */
[----:B---3--:R-:W1:Y:S01]  /*1d20*/  F2F.F64.F32 R6, R6 ;  /* 0x0000000600067310 */ /* 0x008e620000201800 */
[----:B0-----:R-:W-:-:S07]  /*1d30*/  DADD R22, R22, R4 ;  /* 0x0000000016167229 */ /* 0x001fce0000000004 */
[----:B----4-:R-:W0:Y:S01]  /*1d40*/  F2F.F64.F32 R2, R10 ;  /* 0x0000000a00027310 */ /* 0x010e220000201800 */
[-C--:B------:R-:W-:Y:S02]  /*1d50*/  DFMA R20, R4, R4.reuse, R20 ;  /* 0x000000040414722b */ /* 0x080fe40000000014 */
[----:B------:R-:W-:Y:S02]  /*1d60*/  DADD R16, R16, R4 ;  /* 0x0000000010107229 */ /* 0x000fe40000000004 */
[----:B------:R-:W-:Y:S02]  /*1d70*/  DFMA R4, R4, R4, R18 ;  /* 0x000000040404722b */ /* 0x000fe40000000012 */
[----:B-1----:R-:W-:Y:S02]  /*1d80*/  DADD R22, R22, R6 ;  /* 0x0000000016167229 */ /* 0x002fe40000000006 */
[----:B------:R-:W-:Y:S01]  /*1d90*/  DFMA R20, R6, R6, R20 ;  /* 0x000000060614722b */ /* 0x000fe20000000014 */
[----:B-----5:R-:W1:Y:S01]  /*1da0*/  F2F.F64.F32 R18, R12 ;  /* 0x0000000c00127310 */ /* 0x020e620000201800 */
[----:B------:R-:W-:-:S02]  /*1db0*/  DADD R16, R16, R6 ;  /* 0x0000000010107229 */ /* 0x000fc40000000006 */
[----:B------:R-:W-:Y:S02]  /*1dc0*/  DFMA R4, R6, R6, R4 ;  /* 0x000000060604722b */ /* 0x000fe40000000004 */
[----:B0-----:R-:W-:Y:S02]  /*1dd0*/  DADD R22, R22, R2 ;  /* 0x0000000016167229 */ /* 0x001fe40000000002 */
[-C--:B------:R-:W-:Y:S02]  /*1de0*/  DFMA R20, R2, R2.reuse, R20 ;  /* 0x000000020214722b */ /* 0x080fe40000000014 */
[----:B------:R-:W-:Y:S02]  /*1df0*/  DADD R16, R16, R2 ;  /* 0x0000000010107229 */ /* 0x000fe40000000002 */
[----:B------:R-:W-:Y:S02]  /*1e00*/  DFMA R4, R2, R2, R4 ;  /* 0x000000020204722b */ /* 0x000fe40000000004 */
[----:B-1----:R-:W-:-:S02]  /*1e10*/  DADD R22, R22, R18 ;  /* 0x0000000016167229 */ /* 0x002fc40000000012 */
[-C--:B------:R-:W-:Y:S02]  /*1e20*/  DFMA R20, R18, R18.reuse, R20 ;  /* 0x000000121214722b */ /* 0x080fe40000000014 */
[----:B------:R-:W-:Y:S02]  /*1e30*/  DADD R16, R16, R18 ;  /* 0x0000000010107229 */ /* 0x000fe40000000012 */
[----:B------:R-:W-:-:S11]  /*1e40*/  DFMA R18, R18, R18, R4 ;  /* 0x000000121212722b */ /* 0x000fd60000000004 */
.L_x_14:
[----:B------:R-:W-:Y:S05]  /*1e50*/  BRA.U !UP1, `(.L_x_13) ;  /* 0x0000000109987547 */ /* 0x000fea000b800000 */
[----:B------:R-:W-:Y:S01]  /*1e60*/  MOV R2, UR19 ;  /* 0x0000001300027c02 */ /* 0x000fe20008000f00 */
[----:B------:R-:W-:Y:S01]  /*1e70*/  ULOP3.LUT UR8, UR16, 0x1, URZ, 0xc0, !UPT ;  /* 0x0000000110087892 */ /* 0x000fe2000f8ec0ff */
[----:B------:R-:W-:Y:S02]  /*1e80*/  IMAD.U32 R4, RZ, RZ, UR10 ;  /* 0x0000000aff047e24 */ /* 0x000fe4000f8e00ff */
[----:B------:R-:W-:Y:S01]  /*1e90*/  ISETP.NE.AND P0, PT, R2, 0x1, PT ;  /* 0x000000010200780c */ /* 0x000fe20003f05270 */
[----:B------:R-:W-:Y:S01]  /*1ea0*/  UISETP.NE.U32.AND UP0, UPT, UR8, 0x1, UPT ;  /* 0x000000010800788c */ /* 0x000fe2000bf05070 */
[----:B------:R-:W-:-:S10]  /*1eb0*/  IMAD.U32 R13, RZ, RZ, UR14 ;  /* 0x0000000eff0d7e24 */ /* 0x000fd4000f8e00ff */
[----:B------:R-:W0:Y:S01]  /*1ec0*/  @!UP0 LDCU.64 UR8, c[0x0][0x380] ;  /* 0x00007000ff0887ac */ /* 0x000e220008000a00 */
[----:B------:R-:W1:Y:S01]  /*1ed0*/  @P0 LDC.64 R2, c[0x0][0x380] ;  /* 0x0000e000ff020b82 */ /* 0x000e620000000a00 */
[----:B------:R-:W-:Y:S01]  /*1ee0*/  @P0 VIADD R4, R4, 0x2 ;  /* 0x0000000204040836 */ /* 0x000fe20000000000 */
[----:B------:R-:W-:-:S05]  /*1ef0*/  VOTEU.ANY UP1, P0 ;  /* 0x0000000000ff7886 */ /* 0x000fca0000020100 */
[----:B------:R-:W-:Y:S01]  /*1f00*/  @UP1 UIMAD UR11, UR10, UR14, UR17 ;  /* 0x0000000e0a0b12a4 */ /* 0x000fe2000f8e0211 */
[----:B------:R-:W-:-:S05]  /*1f10*/  @P0 R2UR UR10, R4 ;  /* 0x00000000040a02ca */ /* 0x000fca00000e0000 */
[----:B------:R-:W-:-:S05]  /*1f20*/  MOV R5, UR11 ;  /* 0x0000000b00057c02 */ /* 0x000fca0008000f00 */
[----:B-1----:R-:W-:-:S03]  /*1f30*/  @P0 IMAD.WIDE R2, R5, 0x4, R2 ;  /* 0x0000000405020825 */ /* 0x002fc600078e0202 */
[----:B------:R-:W-:Y:S02]  /*1f40*/  @!UP0 UIMAD UR10, UR10, UR14, UR17 ;  /* 0x0000000e0a0a82a4 */ /* 0x000fe4000f8e0211 */
[----:B------:R-:W2:Y:S01]  /*1f50*/  @P0 LDG.E.CONSTANT R26, desc[UR12][R2.64] ;  /* 0x0000000c021a0981 */ /* 0x000ea2000c1e9900 */
[----:B------:R-:W-:Y:S01]  /*1f60*/  @P0 IMAD.WIDE R12, R13, 0x4, R2 ;  /* 0x000000040d0c0825 */ /* 0x000fe200078e0202 */
[----:B------:R-:W-:Y:S01]  /*1f70*/  PLOP3.LUT P1, PT, PT, PT, UP0, 0x80, 0x8 ;  /* 0x000000000008781c */ /* 0x000fe20003f2f008 */
[----:B0-----:R-:W-:-:S04]  /*1f80*/  @!UP0 UIMAD.WIDE UR8, UR10, 0x4, UR8 ;  /* 0x000000040a0888a5 */ /* 0x001fc8000f8e0208 */
[----:B------:R-:W3:Y:S02]  /*1f90*/  @P0 LDG.E.CONSTANT R12, desc[UR12][R12.64] ;  /* 0x0000000c0c0c0981 */ /* 0x000ee4000c1e9900 */
[----:B------:R-:W-:Y:S01]  /*1fa0*/  IMAD.U32 R24, RZ, RZ, UR8 ;  /* 0x00000008ff187e24 */ /* 0x000fe2000f8e00ff */
[----:B------:R-:W-:-:S05]  /*1fb0*/  MOV R25, UR9 ;  /* 0x0000000900197c02 */ /* 0x000fca0008000f00 */
[----:B------:R-:W4:Y:S01]  /*1fc0*/  @!P1 LDG.E.CONSTANT R24, desc[UR12][R24.64] ;  /* 0x0000000c18189981 */ /* 0x000f22000c1e9900 */
[----:B--2---:R-:W0:Y:S08]  /*1fd0*/  @P0 F2F.F64.F32 R4, R26 ;  /* 0x0000001a00040310 */ /* 0x004e300000201800 */
[----:B---3--:R-:W1:Y:S01]  /*1fe0*/  @P0 F2F.F64.F32 R14, R12 ;  /* 0x0000000c000e0310 */ /* 0x008e620000201800 */
[----:B0-----:R-:W-:-:S07]  /*1ff0*/  @P0 DADD R6, R22, R4 ;  /* 0x0000000016060229 */ /* 0x001fce0000000004 */
[----:B----4-:R-:W0:Y:S01]  /*2000*/  @!P1 F2F.F64.F32 R2, R24 ;  /* 0x0000001800029310 */ /* 0x010e220000201800 */
[-C--:B------:R-:W-:Y:S02]  /*2010*/  @P0 DFMA R8, R4, R4.reuse, R20 ;  /* 0x000000040408022b */ /* 0x080fe40000000014 */
[----:B------:R-:W-:Y:S02]  /*2020*/  @P0 DADD R10, R16, R4 ;  /* 0x00000000100a0229 */ /* 0x000fe40000000004 */
[----:B------:R-:W-:Y:S02]  /*2030*/  @P0 DFMA R4, R4, R4, R18 ;  /* 0x000000040404022b */ /* 0x000fe40000000012 */
[----:B-1----:R-:W-:Y:S02]  /*2040*/  @P0 DADD R22, R6, R14 ;  /* 0x0000000006160229 */ /* 0x002fe4000000000e */
[----:B------:R-:W-:Y:S02]  /*2050*/  @P0 DFMA R20, R14, R14, R8 ;  /* 0x0000000e0e14022b */ /* 0x000fe40000000008 */
[----:B------:R-:W-:-:S02]  /*2060*/  @P0 DADD R16, R10, R14 ;  /* 0x000000000a100229 */ /* 0x000fc4000000000e */
[----:B------:R-:W-:Y:S02]  /*2070*/  @P0 DFMA R18, R14, R14, R4 ;  /* 0x0000000e0e12022b */ /* 0x000fe40000000004 */
[----:B0-----:R-:W-:Y:S02]  /*2080*/  @!P1 DADD R22, R22, R2 ;  /* 0x0000000016169229 */ /* 0x001fe40000000002 */
[-C--:B------:R-:W-:Y:S02]  /*2090*/  @!P1 DFMA R20, R2, R2.reuse, R20 ;  /* 0x000000020214922b */ /* 0x080fe40000000014 */
[----:B------:R-:W-:Y:S02]  /*20a0*/  @!P1 DADD R16, R16, R2 ;  /* 0x0000000010109229 */ /* 0x000fe40000000002 */
[----:B------:R-:W-:-:S11]  /*20b0*/  @!P1 DFMA R18, R2, R2, R18 ;  /* 0x000000020212922b */ /* 0x000fd60000000012 */
.L_x_13:
[----:B------:R-:W0:Y:S01]  /*20c0*/  LDC.64 R2, c[0x0][0x380] ;  /* 0x0000e000ff027b82 */ /* 0x000e220000000a00 */
[----:B------:R-:W-:-:S06]  /*20d0*/  UIMAD UR7, UR7, UR14, UR17 ;  /* 0x0000000e070772a4 */ /* 0x000fcc000f8e0211 */
[----:B------:R-:W-:-:S04]  /*20e0*/  IMAD.U32 R5, RZ, RZ, UR7 ;  /* 0x00000007ff057e24 */ /* 0x000fc8000f8e00ff */
[----:B0-----:R-:W-:Y:S02]  /*20f0*/  IMAD.WIDE.U32 R2, R5, 0x4, R2 ;  /* 0x0000000405027825 */ /* 0x001fe400078e0002 */
[----:B------:R-:W0:Y:S04]  /*2100*/  LDC.64 R4, c[0x0][0x3a8] ;  /* 0x0000ea00ff047b82 */ /* 0x000e280000000a00 */
[----:B------:R-:W2:Y:S01]  /*2110*/  LDG.E.CONSTANT R3, desc[UR12][R2.64] ;  /* 0x0000000c02037981 */ /* 0x000ea2000c1e9900 */
[----:B------:R-:W-:Y:S01]  /*2120*/  IMAD.U32 R7, RZ, RZ, UR7 ;  /* 0x00000007ff077e24 */ /* 0x000fe2000f8e00ff */
[----:B------:R-:W-:-:S03]  /*2130*/  ISETP.LT.AND P0, PT, R0, UR4, PT ;  /* 0x0000000400007c0c */ /* 0x000fc6000bf01270 */
[----:B0-----:R-:W-:-:S05]  /*2140*/  IMAD.WIDE.U32 R4, R7, 0x4, R4 ;  /* 0x0000000407047825 */ /* 0x001fca00078e0004 */
[----:B--2---:R0:W-:Y:S05]  /*2150*/  STG.E desc[UR12][R4.64], R3 ;  /* 0x0000000304007986 */ /* 0x0041ea000c10190c */
[----:B------:R-:W-:Y:S05]  /*2160*/  @P0 BRA `(.L_x_15) ;  /* 0x0000000800200947 */ /* 0x000fea0003800000 */
[----:B------:R-:W0:Y:S08]  /*2170*/  I2F.F64.U32 R6, UR18 ;  /* 0x0000001200067d12 */ /* 0x000e300008201800 */
[----:B0-----:R-:W0:Y:S01]  /*2180*/  MUFU.RCP64H R5, R7 ;  /* 0x0000000700057308 */ /* 0x001e220000001800 */
[----:B------:R-:W-:-:S04]  /*2190*/  IADD3 R4, PT, PT, R7, 0x300402, RZ ;  /* 0x0030040207047810 */ /* 0x000fc80007ffe0ff */
[----:B------:R-:W-:Y:S02]  /*21a0*/  FSETP.GEU.AND P0, PT, |R4|, 5.8789094863358348022e-39, PT ;  /* 0x004004020400780b */ /* 0x000fe40003f0e200 */
[----:B0-----:R-:W-:-:S08]  /*21b0*/  DFMA R8, -R6, R4, 1 ;  /* 0x3ff000000608742b */ /* 0x001fd00000000104 */
[----:B------:R-:W-:-:S08]  /*21c0*/  DFMA R8, R8, R8, R8 ;  /* 0x000000080808722b */ /* 0x000fd00000000008 */
[----:B------:R-:W-:-:S08]  /*21d0*/  DFMA R8, R4, R8, R4 ;  /* 0x000000080408722b */ /* 0x000fd00000000004 */
[----:B------:R-:W-:-:S08]  /*21e0*/  DFMA R10, -R6, R8, 1 ;  /* 0x3ff00000060a742b */ /* 0x000fd00000000108 */
[----:B------:R-:W-:Y:S01]  /*21f0*/  DFMA R4, R8, R10, R8 ;  /* 0x0000000a0804722b */ /* 0x000fe20000000008 */
[----:B------:R-:W-:Y:S10]  /*2200*/  @P0 BRA `(.L_x_16) ;  /* 0x0000000000180947 */ /* 0x000ff40003800000 */
[----:B------:R-:W-:-:S05]  /*2210*/  LOP3.LUT R0, R7, 0x7fffffff, RZ, 0xc0, !PT ;  /* 0x7fffffff07007812 */ /* 0x000fca00078ec0ff */
[----:B------:R-:W-:Y:S01]  /*2220*/  VIADD R10, R0, 0xfff00000 ;  /* 0xfff00000000a7836 */ /* 0x000fe20000000000 */
[----:B------:R-:W-:-:S07]  /*2230*/  MOV R0, 0x2250 ;  /* 0x0000225000007802 */ /* 0x000fce0000000f00 */
[----:B------:R-:W-:Y:S05]  /*2240*/  CALL.REL.NOINC `($__internal_0_$__cuda_sm20_dblrcp_rn_slowpath_v3) ;  /* 0x0000002000fc7944 */ /* 0x000fea0003c00000 */
[----:B------:R-:W-:Y:S01]  /*2250*/  IMAD.MOV.U32 R4, RZ, RZ, R8 ;  /* 0x000000ffff047224 */ /* 0x000fe200078e0008 */
[----:B------:R-:W-:-:S07]  /*2260*/  MOV R5, R9 ;  /* 0x0000000900057202 */ /* 0x000fce0000000f00 */
.L_x_16:
[----:B------:R-:W0:Y:S02]  /*2270*/  LDCU UR8, c[0x0][0x394] ;  /* 0x00007280ff0877ac */ /* 0x000e240008000800 */
[----:B0-----:R-:W0:Y:S08]  /*2280*/  I2F.F64.U32 R6, UR8 ;  /* 0x0000000800067d12 */ /* 0x001e300008201800 */
[----:B0-----:R-:W0:Y:S01]  /*2290*/  MUFU.RCP64H R9, R7 ;  /* 0x0000000700097308 */ /* 0x001e220000001800 */
[----:B------:R-:W-:-:S05]  /*22a0*/  VIADD R8, R7, 0x300402 ;  /* 0x0030040207087836 */ /* 0x000fca0000000000 */
[----:B------:R-:W-:Y:S01]  /*22b0*/  FSETP.GEU.AND P0, PT, |R8|, 5.8789094863358348022e-39, PT ;  /* 0x004004020800780b */ /* 0x000fe20003f0e200 */
        /* <DEDUP_REMOVED lines=10> */
[----:B------:R-:W-:Y:S01]  /*2360*/  MOV R10, R8 ;  /* 0x00000008000a7202 */ /* 0x000fe20000000f00 */
[----:B------:R-:W-:-:S07]  /*2370*/  IMAD.MOV.U32 R11, RZ, RZ, R9 ;  /* 0x000000ffff0b7224 */ /* 0x000fce00078e0009 */
.L_x_17:
[----:B------:R-:W-:Y:S01]  /*2380*/  DMUL R6, R16, R4 ;  /* 0x0000000410067228 */ /* 0x000fe20000000000 */
[----:B------:R-:W-:Y:S02]  /*2390*/  IMAD.MOV.U32 R0, RZ, RZ, RZ ;  /* 0x000000ffff007224 */ /* 0x000fe400078e00ff */
[----:B------:R-:W-:-:S05]  /*23a0*/  IMAD.MOV.U32 R24, RZ, RZ, RZ ;  /* 0x000000ffff187224 */ /* 0x000fca00078e00ff */
[----:B------:R-:W-:-:S08]  /*23b0*/  DMUL R6, R6, R6 ;  /* 0x0000000606067228 */ /* 0x000fd00000000000 */
[----:B------:R-:W-:-:S08]  /*23c0*/  DFMA R6, R18, R4, -R6 ;  /* 0x000000041206722b */ /* 0x000fd00000000806 */
[----:B------:R-:W-:Y:S02]  /*23d0*/  DSETP.MAX.AND P0, P1, RZ, R6, PT ;  /* 0x00000006ff00722a */ /* 0x000fe4000390f000 */
[----:B------:R-:W-:Y:S01]  /*23e0*/  MOV R5, R7 ;  /* 0x0000000700057202 */ /* 0x000fe20000000f00 */
[----:B------:R-:W-:-:S03]  /*23f0*/  IMAD.MOV.U32 R7, RZ, RZ, 0x3fd80000 ;  /* 0x3fd80000ff077424 */ /* 0x000fc600078e00ff */
[----:B------:R-:W-:Y:S02]  /*2400*/  FSEL R25, R0, R5, P0 ;  /* 0x0000000500197208 */ /* 0x000fe40000000000 */
[----:B------:R-:W-:Y:S02]  /*2410*/  SEL R24, R24, R6, P0 ;  /* 0x0000000618187207 */ /* 0x000fe40000000000 */
[----:B------:R-:W-:-:S04]  /*2420*/  MOV R6, 0x0 ;  /* 0x0000000000067802 */ /* 0x000fc80000000f00 */
[----:B------:R-:W-:-:S04]  /*2430*/  @P1 LOP3.LUT R25, R5, 0x80000, RZ, 0xfc, !PT ;  /* 0x0008000005191812 */ /* 0x000fc800078efcff */
[----:B------:R-:W0:Y:S01]  /*2440*/  MUFU.RSQ64H R13, R25 ;  /* 0x00000019000d7308 */ /* 0x000e220000001c00 */
[----:B------:R-:W-:-:S05]  /*2450*/  VIADD R12, R25, 0xfcb00000 ;  /* 0xfcb00000190c7836 */ /* 0x000fca0000000000 */
[----:B------:R-:W-:Y:S01]  /*2460*/  ISETP.GE.U32.AND P0, PT, R12, 0x7ca00000, PT ;  /* 0x7ca000000c00780c */ /* 0x000fe20003f06070 */
[----:B0-----:R-:W-:-:S08]  /*2470*/  DMUL R4, R12, R12 ;  /* 0x0000000c0c047228 */ /* 0x001fd00000000000 */
[----:B------:R-:W-:-:S08]  /*2480*/  DFMA R4, R24, -R4, 1 ;  /* 0x3ff000001804742b */ /* 0x000fd00000000804 */
[----:B------:R-:W-:Y:S02]  /*2490*/  DFMA R6, R4, R6, 0.5 ;  /* 0x3fe000000406742b */ /* 0x000fe40000000006 */
[----:B------:R-:W-:-:S08]  /*24a0*/  DMUL R4, R12, R4 ;  /* 0x000000040c047228 */ /* 0x000fd00000000000 */
[----:B------:R-:W-:Y:S02]  /*24b0*/  DFMA R26, R6, R4, R12 ;  /* 0x00000004061a722b */ /* 0x000fe4000000000c */
[----:B------:R-:W-:-:S06]  /*24c0*/  DMUL R4, R22, R10 ;  /* 0x0000000a16047228 */ /* 0x000fcc0000000000 */
[----:B------:R-:W-:Y:S02]  /*24d0*/  DMUL R6, R24, R26 ;  /* 0x0000001a18067228 */ /* 0x000fe40000000000 */
[----:B------:R-:W-:Y:S01]  /*24e0*/  DMUL R14, R4, R4 ;  /* 0x00000004040e7228 */ /* 0x000fe20000000000 */
[----:B------:R-:W-:Y:S01]  /*24f0*/  VIADD R5, R27, 0xfff00000 ;  /* 0xfff000001b057836 */ /* 0x000fe20000000000 */
[----:B------:R-:W-:-:S04]  /*2500*/  MOV R4, R26 ;  /* 0x0000001a00047202 */ /* 0x000fc80000000f00 */
[----:B------:R-:W-:Y:S02]  /*2510*/  DFMA R8, R6, -R6, R24 ;  /* 0x800000060608722b */ /* 0x000fe40000000018 */
[----:B------:R-:W-:-:S06]  /*2520*/  DFMA R10, R20, R10, -R14 ;  /* 0x0000000a140a722b */ /* 0x000fcc000000080e */
[----:B------:R-:W-:Y:S01]  /*2530*/  DFMA R32, R8, R4, R6 ;  /* 0x000000040820722b */ /* 0x000fe20000000006 */
[----:B------:R-:W-:Y:S10]  /*2540*/  @!P0 BRA `(.L_x_18) ;  /* 0x0000000000148947 */ /* 0x000ff40003800000 */
[----:B------:R-:W-:Y:S01]  /*2550*/  IMAD.MOV.U32 R4, RZ, RZ, R12 ;  /* 0x000000ffff047224 */ /* 0x000fe200078e000c */
[----:B------:R-:W-:-:S07]  /*2560*/  MOV R28, 0x2580 ;  /* 0x00002580001c7802 */ /* 0x000fce0000000f00 */
[----:B------:R-:W-:Y:S05]  /*2570*/  CALL.REL.NOINC `($__internal_2_$__cuda_sm20_dsqrt_rn_f64_mediumpath_v1) ;  /* 0x0000002800347944 */ /* 0x000fea0003c00000 */
[----:B------:R-:W-:Y:S01]  /*2580*/  IMAD.MOV.U32 R32, RZ, RZ, R4 ;  /* 0x000000ffff207224 */ /* 0x000fe200078e0004 */
[----:B------:R-:W-:-:S07]  /*2590*/  MOV R33, R5 ;  /* 0x0000000500217202 */ /* 0x000fce0000000f00 */
.L_x_18:
[----:B------:R-:W-:Y:S01]  /*25a0*/  DSETP.MAX.AND P0, P1, RZ, R10, PT ;  /* 0x0000000aff00722a */ /* 0x000fe2000390f000 */
[----:B------:R-:W-:Y:S01]  /*25b0*/  IMAD.MOV.U32 R7, RZ, RZ, R11 ;  /* 0x000000ffff077224 */ /* 0x000fe200078e000b */
[----:B------:R-:W-:Y:S01]  /*25c0*/  MOV R5, R10 ;  /* 0x0000000a00057202 */ /* 0x000fe20000000f00 */
[----:B------:R-:W-:Y:S02]  /*25d0*/  IMAD.MOV.U32 R0, RZ, RZ, RZ ;  /* 0x000000ffff007224 */ /* 0x000fe400078e00ff */
[----:B------:R-:W-:Y:S02]  /*25e0*/  IMAD.MOV.U32 R10, RZ, RZ, RZ ;  /* 0x000000ffff0a7224 */ /* 0x000fe400078e00ff */
[----:B------:R-:W-:Y:S01]  /*25f0*/  IMAD.MOV.U32 R8, RZ, RZ, 0x0 ;  /* 0x00000000ff087424 */ /* 0x000fe200078e00ff */
[----:B------:R-:W-:Y:S02]  /*2600*/  FSEL R9, R0, R7, P0 ;  /* 0x0000000700097208 */ /* 0x000fe40000000000 */
[----:B------:R-:W-:-:S04]  /*2610*/  SEL R10, R10, R5, P0 ;  /* 0x000000050a0a7207 */ /* 0x000fc80000000000 */
[----:B------:R-:W-:-:S05]  /*2620*/  @P1 LOP3.LUT R9, R7, 0x80000, RZ, 0xfc, !PT ;  /* 0x0008000007091812 */ /* 0x000fca00078efcff */
[----:B------:R-:W-:Y:S02]  /*2630*/  IMAD.MOV.U32 R11, RZ, RZ, R9 ;  /* 0x000000ffff0b7224 */ /* 0x000fe400078e0009 */
[----:B------:R-:W-:Y:S02]  /*2640*/  IMAD.MOV.U32 R9, RZ, RZ, 0x3fd80000 ;  /* 0x3fd80000ff097424 */ /* 0x000fe400078e00ff */
[----:B------:R-:W0:Y:S01]  /*2650*/  MUFU.RSQ64H R5, R11 ;  /* 0x0000000b00057308 */ /* 0x000e220000001c00 */
[----:B------:R-:W-:-:S04]  /*2660*/  IADD3 R4, PT, PT, R11, -0x3500000, RZ ;  /* 0xfcb000000b047810 */ /* 0x000fc80007ffe0ff */
[----:B------:R-:W-:Y:S02]  /*2670*/  ISETP.GE.U32.AND P0, PT, R4, 0x7ca00000, PT ;  /* 0x7ca000000400780c */ /* 0x000fe40003f06070 */
[----:B0-----:R-:W-:-:S08]  /*2680*/  DMUL R6, R4, R4 ;  /* 0x0000000404067228 */ /* 0x001fd00000000000 */
[----:B------:R-:W-:-:S08]  /*2690*/  DFMA R6, R10, -R6, 1 ;  /* 0x3ff000000a06742b */ /* 0x000fd00000000806 */
[----:B------:R-:W-:Y:S02]  /*26a0*/  DFMA R8, R6, R8, 0.5 ;  /* 0x3fe000000608742b */ /* 0x000fe40000000008 */
[----:B------:R-:W-:-:S08]  /*26b0*/  DMUL R6, R4, R6 ;  /* 0x0000000604067228 */ /* 0x000fd00000000000 */
[----:B------:R-:W-:-:S08]  /*26c0*/  DFMA R26, R8, R6, R4 ;  /* 0x00000006081a722b */ /* 0x000fd00000000004 */
[----:B------:R-:W-:Y:S02]  /*26d0*/  DMUL R14, R10, R26 ;  /* 0x0000001a0a0e7228 */ /* 0x000fe40000000000 */
[----:B------:R-:W-:Y:S01]  /*26e0*/  IADD3 R13, PT, PT, R27, -0x100000, RZ ;  /* 0xfff000001b0d7810 */ /* 0x000fe20007ffe0ff */
[----:B------:R-:W-:-:S05]  /*26f0*/  IMAD.MOV.U32 R12, RZ, RZ, R26 ;  /* 0x000000ffff0c7224 */ /* 0x000fca00078e001a */
[----:B------:R-:W-:-:S08]  /*2700*/  DFMA R8, R14, -R14, R10 ;  /* 0x8000000e0e08722b */ /* 0x000fd0000000000a */
[----:B------:R-:W-:Y:S01]  /*2710*/  DFMA R6, R8, R12, R14 ;  /* 0x0000000c0806722b */ /* 0x000fe2000000000e */
[----:B------:R-:W-:Y:S10]  /*2720*/  @!P0 BRA `(.L_x_19) ;  /* 0x0000000000248947 */ /* 0x000ff40003800000 */
[----:B------:R-:W-:Y:S01]  /*2730*/  IMAD.MOV.U32 R6, RZ, RZ, R14 ;  /* 0x000000ffff067224 */ /* 0x000fe200078e000e */
[----:B------:R-:W-:Y:S01]  /*2740*/  MOV R7, R15 ;  /* 0x0000000f00077202 */ /* 0x000fe20000000f00 */
[----:B------:R-:W-:Y:S01]  /*2750*/  IMAD.MOV.U32 R5, RZ, RZ, R13 ;  /* 0x000000ffff057224 */ /* 0x000fe200078e000d */
[----:B------:R-:W-:Y:S01]  /*2760*/  MOV R25, R11 ;  /* 0x0000000b00197202 */ /* 0x000fe20000000f00 */
[----:B------:R-:W-:Y:S01]  /*2770*/  IMAD.MOV.U32 R24, RZ, RZ, R10 ;  /* 0x000000ffff187224 */ /* 0x000fe200078e000a */
[----:B------:R-:W-:-:S07]  /*2780*/  MOV R28, 0x27a0 ;  /* 0x000027a0001c7802 */ /* 0x000fce0000000f00 */
[----:B------:R-:W-:Y:S05]  /*2790*/  CALL.REL.NOINC `($__internal_2_$__cuda_sm20_dsqrt_rn_f64_mediumpath_v1) ;  /* 0x0000002400ac7944 */ /* 0x000fea0003c00000 */
[----:B------:R-:W-:Y:S02]  /*27a0*/  IMAD.MOV.U32 R6, RZ, RZ, R4 ;  /* 0x000000ffff067224 */ /* 0x000fe400078e0004 */
[----:B------:R-:W-:-:S07]  /*27b0*/  IMAD.MOV.U32 R7, RZ, RZ, R5 ;  /* 0x000000ffff077224 */ /* 0x000fce00078e0005 */
.L_x_19:
[----:B------:R-:W0:Y:S01]  /*27c0*/  MUFU.RCP64H R5, R7 ;  /* 0x0000000700057308 */ /* 0x000e220000001800 */
[----:B------:R-:W-:Y:S01]  /*27d0*/  MOV R4, 0x1 ;  /* 0x0000000100047802 */ /* 0x000fe20000000f00 */
[----:B------:R-:W-:Y:S01]  /*27e0*/  DSETP.NEU.AND P1, PT, R10, RZ, PT ;  /* 0x000000ff0a00722a */ /* 0x000fe20003f2d000 */
[----:B------:R-:W-:-:S04]  /*27f0*/  FSETP.GEU.AND P2, PT, |R33|, 6.5827683646048100446e-37, PT ;  /* 0x036000002100780b */ /* 0x000fc80003f4e200 */
[----:B0-----:R-:W-:-:S08]  /*2800*/  DFMA R8, R4, -R6, 1 ;  /* 0x3ff000000408742b */ /* 0x001fd00000000806 */
[----:B------:R-:W-:-:S08]  /*2810*/  DFMA R8, R8, R8, R8 ;  /* 0x000000080808722b */ /* 0x000fd00000000008 */
[----:B------:R-:W-:-:S08]  /*2820*/  DFMA R8, R4, R8, R4 ;  /* 0x000000080408722b */ /* 0x000fd00000000004 */
[----:B------:R-:W-:-:S08]  /*2830*/  DFMA R4, R8, -R6, 1 ;  /* 0x3ff000000804742b */ /* 0x000fd00000000806 */
[----:B------:R-:W-:-:S08]  /*2840*/  DFMA R4, R8, R4, R8 ;  /* 0x000000040804722b */ /* 0x000fd00000000008 */
[----:B------:R-:W-:-:S08]  /*2850*/  DMUL R8, R4, R32 ;  /* 0x0000002004087228 */ /* 0x000fd00000000000 */
[----:B------:R-:W-:-:S08]  /*2860*/  DFMA R12, R8, -R6, R32 ;  /* 0x80000006080c722b */ /* 0x000fd00000000020 */
[----:B------:R-:W-:-:S10]  /*2870*/  DFMA R4, R4, R12, R8 ;  /* 0x0000000c0404722b */ /* 0x000fd40000000008 */
[----:B------:R-:W-:-:S05]  /*2880*/  FFMA R0, RZ, R7, R5 ;  /* 0x00000007ff007223 */ /* 0x000fca0000000005 */
[----:B------:R-:W-:-:S13]  /*2890*/  FSETP.GT.AND P0, PT, |R0|, 1.469367938527859385e-39, PT ;  /* 0x001000000000780b */ /* 0x000fda0003f04200 */
[----:B------:R-:W-:Y:S05]  /*28a0*/  @P0 BRA P2, `(.L_x_20) ;  /* 0x0000000000100947 */ /* 0x000fea0001000000 */
[----:B------:R-:W-:-:S07]  /*28b0*/  MOV R4, 0x28d0 ;  /* 0x000028d000047802 */ /* 0x000fce0000000f00 */
[----:B------:R-:W-:Y:S05]  /*28c0*/  CALL.REL.NOINC `($__internal_1_$__cuda_sm20_div_rn_f64_full) ;  /* 0x0000001c00f47944 */ /* 0x000fea0003c00000 */
[----:B------:R-:W-:Y:S02]  /*28d0*/  IMAD.MOV.U32 R4, RZ, RZ, R6 ;  /* 0x000000ffff047224 */ /* 0x000fe400078e0006 */
[----:B------:R-:W-:-:S07]  /*28e0*/  IMAD.MOV.U32 R5, RZ, RZ, R7 ;  /* 0x000000ffff057224 */ /* 0x000fce00078e0007 */
.L_x_20:
[----:B------:R-:W0:Y:S01]  /*28f0*/  LDCU.64 UR8, c[0x0][0x398] ;  /* 0x00007300ff0877ac */ /* 0x000e220008000a00 */
[----:B------:R-:W1:Y:S01]  /*2900*/  LDC.64 R8, c[0x0][0x380] ;  /* 0x0000e000ff087b82 */ /* 0x000e620000000a00 */
[----:B------:R-:W-:Y:S02]  /*2910*/  FSEL R4, R4, RZ, P1 ;  /* 0x000000ff04047208 */ /* 0x000fe40000800000 */
[----:B------:R-:W-:-:S05]  /*2920*/  FSEL R5, R5, RZ, P1 ;  /* 0x000000ff05057208 */ /* 0x000fca0000800000 */
[----:B------:R-:W2:Y:S01]  /*2930*/  LDC.64 R10, c[0x0][0x3a8] ;  /* 0x0000ea00ff0a7b82 */ /* 0x000ea20000000a00 */
[----:B0-----:R-:W-:-:S05]  /*2940*/  MOV R13, UR9 ;  /* 0x00000009000d7c02 */ /* 0x001fca0008000f00 */
[----:B------:R-:W-:-:S04]  /*2950*/  VIADD R13, R13, UR7 ;  /* 0x000000070d0d7c36 */ /* 0x000fc80008000000 */
[----:B-1----:R-:W-:-:S06]  /*2960*/  IMAD.WIDE.U32 R8, R13, 0x4, R8 ;  /* 0x000000040d087825 */ /* 0x002fcc00078e0008 */
[----:B------:R-:W3:Y:S01]  /*2970*/  LDG.E.CONSTANT R8, desc[UR12][R8.64] ;  /* 0x0000000c08087981 */ /* 0x000ee2000c1e9900 */
[----:B------:R-:W0:Y:S02]  /*2980*/  F2F.F64.F32 R6, UR8 ;  /* 0x0000000800067d10 */ /* 0x000e240008201800 */
[----:B0-----:R-:W-:Y:S01]  /*2990*/  DMUL R6, R6, R4 ;  /* 0x0000000406067228 */ /* 0x001fe20000000000 */
[----:B--2---:R-:W-:-:S09]  /*29a0*/  IMAD.WIDE.U32 R4, R13, 0x4, R10 ;  /* 0x000000040d047825 */ /* 0x004fd200078e000a */
[----:B------:R-:W0:Y:S01]  /*29b0*/  F2F.F32.F64 R6, R6 ;  /* 0x0000000600067310 */ /* 0x000e220000301000 */
[----:B---3--:R-:W-:-:S04]  /*29c0*/  FADD R0, -R3, R8 ;  /* 0x0000000803007221 */ /* 0x008fc80000000100 */
[----:B0-----:R-:W-:-:S05]  /*29d0*/  FFMA R3, R0, R6, R3 ;  /* 0x0000000600037223 */ /* 0x001fca0000000003 */
[----:B------:R1:W-:Y:S02]  /*29e0*/  STG.E desc[UR12][R4.64], R3 ;  /* 0x0000000304007986 */ /* 0x0003e4000c10190c */
.L_x_15:
[----:B------:R-:W2:Y:S02]  /*29f0*/  LDCU UR8, c[0x0][0x3a0] ;  /* 0x00007400ff0877ac */ /* 0x000ea40008000800 */
[----:B--2---:R-:W-:-:S06]  /*2a00*/  UISETP.GE.AND UP0, UPT, UR4, UR8, UPT ;  /* 0x000000080400728c */ /* 0x004fcc000bf06270 */
[----:B------:R-:W-:-:S13]  /*2a10*/  PLOP3.LUT P0, PT, PT, PT, UP0, 0x80, 0x8 ;  /* 0x000000000008781c */ /* 0x000fda0003f0f008 */
[----:B------:R-:W-:Y:S05]  /*2a20*/  @P0 EXIT ;  /* 0x000000000000094d */ /* 0x000fea0003800000 */
[----:B------:R-:W0:Y:S02]  /*2a30*/  LDCU UR8, c[0x0][0x390] ;  /* 0x00007200ff0877ac */ /* 0x000e240008000800 */
[----:B01----:R-:W0:Y:S08]  /*2a40*/  I2F.F64.U32 R4, UR8 ;  /* 0x0000000800047d12 */ /* 0x003e300008201800 */
        /* <DEDUP_REMOVED lines=9> */
[----:B------:R-:W-:Y:S01]  /*2ae0*/  LOP3.LUT R10, R5, 0x7fffffff, RZ, 0xc0, !PT ;  /* 0x7fffffff050a7812 */ /* 0x000fe200078ec0ff */
[----:B------:R-:W-:Y:S01]  /*2af0*/  IMAD.MOV.U32 R7, RZ, RZ, R5 ;  /* 0x000000ffff077224 */ /* 0x000fe200078e0005 */
[----:B------:R-:W-:Y:S02]  /*2b00*/  MOV R6, R4 ;  /* 0x0000000400067202 */ /* 0x000fe40000000f00 */
[----:B------:R-:W-:Y:S01]  /*2b10*/  MOV R0, 0x2b40 ;  /* 0x00002b4000007802 */ /* 0x000fe20000000f00 */
[----:B------:R-:W-:-:S07]  /*2b20*/  VIADD R10, R10, 0xfff00000 ;  /* 0xfff000000a0a7836 */ /* 0x000fce0000000000 */
[----:B------:R-:W-:Y:S05]  /*2b30*/  CALL.REL.NOINC `($__internal_0_$__cuda_sm20_dblrcp_rn_slowpath_v3) ;  /* 0x0000001800c07944 */ /* 0x000fea0003c00000 */
[----:B------:R-:W-:Y:S01]  /*2b40*/  MOV R14, R8 ;  /* 0x00000008000e7202 */ /* 0x000fe20000000f00 */
[----:B------:R-:W-:-:S07]  /*2b50*/  IMAD.MOV.U32 R15, RZ, RZ, R9 ;  /* 0x000000ffff0f7224 */ /* 0x000fce00078e0009 */
.L_x_21:
        /* <DEDUP_REMOVED lines=19> */
.L_x_22:
[----:B------:R-:W0:Y:S01]  /*2c90*/  LDCU UR8, c[0x0][0x3a0] ;  /* 0x00007400ff0877ac */ /* 0x000e220008000800 */
[----:B------:R-:W1:Y:S01]  /*2ca0*/  LDCU UR9, c[0x0][0x398] ;  /* 0x00007300ff0977ac */ /* 0x000e620008000800 */
[----:B0-----:R-:W-:-:S04]  /*2cb0*/  UIADD3 UR8, UPT, UPT, -UR4, UR8, URZ ;  /* 0x0000000804087290 */ /* 0x001fc8000fffe1ff */
[----:B------:R-:W-:Y:S01]  /*2cc0*/  ULOP3.LUT UR8, UR8, 0x1, URZ, 0xc0, !UPT ;  /* 0x0000000108087892 */ /* 0x000fe2000f8ec0ff */
[----:B-1----:R-:W0:Y:S03]  /*2cd0*/  F2F.F64.F32 R10, UR9 ;  /* 0x00000009000a7d10 */ /* 0x002e260008201800 */
[----:B------:R-:W-:-:S09]  /*2ce0*/  UISETP.NE.U32.AND UP0, UPT, UR8, 0x1, UPT ;  /* 0x000000010800788c */ /* 0x000fd2000bf05070 */
[----:B------:R-:W-:Y:S05]  /*2cf0*/  BRA.U UP0, `(.L_x_23) ;  /* 0x0000000900007547 */ /* 0x000fea000b800000 */
[----:B------:R-:W1:Y:S01]  /*2d00*/  LDCU UR4, c[0x0][0x39c] ;  /* 0x00007380ff0477ac */ /* 0x000e620008000800 */
[----:B------:R-:W2:Y:S01]  /*2d10*/  LDCU.64 UR10, c[0x0][0x380] ;  /* 0x00007000ff0a77ac */ /* 0x000ea20008000a00 */
[----:B-1----:R-:W-:Y:S01]  /*2d20*/  IMAD.U32 R0, RZ, RZ, UR4 ;  /* 0x00000004ff007e24 */ /* 0x002fe2000f8e00ff */
[----:B------:R-:W-:Y:S01]  /*2d30*/  UIMAD UR8, UR6, UR4, UR17 ;  /* 0x00000004060872a4 */ /* 0x000fe2000f8e0211 */
[----:B--2---:R-:W-:Y:S01]  /*2d40*/  MOV R6, UR10 ;  /* 0x0000000a00067c02 */ /* 0x004fe20008000f00 */
[----:B------:R-:W-:Y:S02]  /*2d50*/  IMAD.U32 R7, RZ, RZ, UR11 ;  /* 0x0000000bff077e24 */ /* 0x000fe4000f8e00ff */
[----:B------:R-:W-:Y:S01]  /*2d60*/  LEA R0, R0, UR7, 0x1 ;  /* 0x0000000700007c11 */ /* 0x000fe2000f8e08ff */
[----:B------:R-:W-:-:S04]  /*2d70*/  UIMAD.WIDE UR8, UR8, 0x4, UR10 ;  /* 0x00000004080878a5 */ /* 0x000fc8000f8e020a */
[----:B------:R-:W-:Y:S02]  /*2d80*/  IMAD.WIDE.U32 R6, R0, 0x4, R6 ;  /* 0x0000000400067825 */ /* 0x000fe400078e0006 */
[----:B------:R-:W-:-:S03]  /*2d90*/  MOV R27, UR9 ;  /* 0x00000009001b7c02 */ /* 0x000fc60008000f00 */
[----:B------:R-:W2:Y:S01]  /*2da0*/  LDG.E.CONSTANT R2, desc[UR12][R6.64] ;  /* 0x0000000c06027981 */ /* 0x000ea2000c1e9900 */
[----:B------:R-:W-:-:S05]  /*2db0*/  IMAD.U32 R26, RZ, RZ, UR8 ;  /* 0x00000008ff1a7e24 */ /* 0x000fca000f8e00ff */
[----:B------:R1:W3:Y:S01]  /*2dc0*/  LDG.E.CONSTANT R24, desc[UR12][R26.64] ;  /* 0x0000000c1a187981 */ /* 0x0002e2000c1e9900 */
[----:B------:R-:W-:-:S04]  /*2dd0*/  UIMAD UR8, UR5, UR4, UR17 ;  /* 0x00000004050872a4 */ /* 0x000fc8000f8e0211 */
[----:B------:R-:W-:-:S06]  /*2de0*/  UIMAD.WIDE.U32 UR8, UR8, 0x4, UR10 ;  /* 0x00000004080878a5 */ /* 0x000fcc000f8e000a */
[----:B------:R-:W-:Y:S02]  /*2df0*/  IMAD.U32 R8, RZ, RZ, UR8 ;  /* 0x00000008ff087e24 */ /* 0x000fe4000f8e00ff */
[----:B------:R-:W-:-:S05]  /*2e00*/  IMAD.U32 R9, RZ, RZ, UR9 ;  /* 0x00000009ff097e24 */ /* 0x000fca000f8e00ff */
[----:B------:R4:W5:Y:S01]  /*2e10*/  LDG.E.CONSTANT R8, desc[UR12][R8.64] ;  /* 0x0000000c08087981 */ /* 0x000962000c1e9900 */
[----:B-1----:R-:W-:Y:S01]  /*2e20*/  IMAD.MOV.U32 R27, RZ, RZ, 0x3fd80000 ;  /* 0x3fd80000ff1b7424 */ /* 0x002fe200078e00ff */
[----:B----4-:R-:W-:Y:S01]  /*2e30*/  MOV R9, RZ ;  /* 0x000000ff00097202 */ /* 0x010fe20000000f00 */
[----:B--2---:R-:W1:Y:S08]  /*2e40*/  F2F.F64.F32 R4, R2 ;  /* 0x0000000200047310 */ /* 0x004e700000201800 */
[----:B---3--:R-:W2:Y:S01]  /*2e50*/  F2F.F64.F32 R24, R24 ;  /* 0x0000001800187310 */ /* 0x008ea20000201800 */
[----:B-1----:R-:W-:-:S02]  /*2e60*/  DADD R16, R16, R4 ;  /* 0x0000000010107229 */ /* 0x002fc40000000004 */
[-C--:B------:R-:W-:Y:S02]  /*2e70*/  DFMA R18, R4, R4.reuse, R18 ;  /* 0x000000040412722b */ /* 0x080fe40000000012 */
[----:B------:R-:W-:Y:S02]  /*2e80*/  DADD R22, R22, R4 ;  /* 0x0000000016167229 */ /* 0x000fe40000000004 */
[----:B------:R-:W-:Y:S02]  /*2e90*/  DFMA R20, R4, R4, R20 ;  /* 0x000000040414722b */ /* 0x000fe40000000014 */
[----:B--2---:R-:W-:Y:S02]  /*2ea0*/  DADD R16, R16, -R24 ;  /* 0x0000000010107229 */ /* 0x004fe40000000818 */
[----:B------:R-:W-:Y:S01]  /*2eb0*/  DFMA R18, -R24, R24, R18 ;  /* 0x000000181812722b */ /* 0x000fe20000000112 */
[----:B------:R-:W-:-:S05]  /*2ec0*/  IMAD.MOV.U32 R24, RZ, RZ, RZ ;  /* 0x000000ffff187224 */ /* 0x000fca00078e00ff */
[----:B------:R-:W-:-:S08]  /*2ed0*/  DMUL R6, R16, R14 ;  /* 0x0000000e10067228 */ /* 0x000fd00000000000 */
[----:B------:R-:W-:-:S08]  /*2ee0*/  DMUL R6, R6, R6 ;  /* 0x0000000606067228 */ /* 0x000fd00000000000 */
[----:B------:R-:W-:-:S08]  /*2ef0*/  DFMA R6, R18, R14, -R6 ;  /* 0x0000000e1206722b */ /* 0x000fd00000000806 */
[----:B------:R-:W-:Y:S02]  /*2f00*/  DSETP.MAX.AND P0, P1, RZ, R6, PT ;  /* 0x00000006ff00722a */ /* 0x000fe4000390f000 */
[----:B------:R-:W-:-:S04]  /*2f10*/  IMAD.MOV.U32 R26, RZ, RZ, R7 ;  /* 0x000000ffff1a7224 */ /* 0x000fc800078e0007 */
[----:B------:R-:W-:Y:S02]  /*2f20*/  SEL R24, R24, R6, P0 ;  /* 0x0000000618187207 */ /* 0x000fe40000000000 */
[----:B------:R-:W-:Y:S02]  /*2f30*/  FSEL R25, R9, R26, P0 ;  /* 0x0000001a09197208 */ /* 0x000fe40000000000 */
[----:B-----5:R-:W1:Y:S04]  /*2f40*/  F2F.F64.F32 R8, R8 ;  /* 0x0000000800087310 */ /* 0x020e680000201800 */
[----:B------:R-:W-:Y:S01]  /*2f50*/  @P1 LOP3.LUT R25, R26, 0x80000, RZ, 0xfc, !PT ;  /* 0x000800001a191812 */ /* 0x000fe200078efcff */
[----:B------:R-:W-:-:S03]  /*2f60*/  IMAD.MOV.U32 R26, RZ, RZ, 0x0 ;  /* 0x00000000ff1a7424 */ /* 0x000fc600078e00ff */
[----:B------:R-:W2:Y:S01]  /*2f70*/  MUFU.RSQ64H R29, R25 ;  /* 0x00000019001d7308 */ /* 0x000ea20000001c00 */
[----:B------:R-:W-:-:S04]  /*2f80*/  IADD3 R28, PT, PT, R25, -0x3500000, RZ ;  /* 0xfcb00000191c7810 */ /* 0x000fc80007ffe0ff */
[----:B------:R-:W-:Y:S01]  /*2f90*/  ISETP.GE.U32.AND P0, PT, R28, 0x7ca00000, PT ;  /* 0x7ca000001c00780c */ /* 0x000fe20003f06070 */
[----:B-1----:R-:W-:Y:S02]  /*2fa0*/  DADD R22, R22, -R8 ;  /* 0x0000000016167229 */ /* 0x002fe40000000808 */
[----:B------:R-:W-:-:S06]  /*2fb0*/  DFMA R20, -R8, R8, R20 ;  /* 0x000000080814722b */ /* 0x000fcc0000000114 */
[----:B------:R-:W-:Y:S02]  /*2fc0*/  DMUL R4, R22, R12 ;  /* 0x0000000c16047228 */ /* 0x000fe40000000000 */
[----:B--2---:R-:W-:-:S06]  /*2fd0*/  DMUL R6, R28, R28 ;  /* 0x0000001c1c067228 */ /* 0x004fcc0000000000 */
[----:B------:R-:W-:Y:S02]  /*2fe0*/  DMUL R30, R4, R4 ;  /* 0x00000004041e7228 */ /* 0x000fe40000000000 */
[----:B------:R-:W-:-:S06]  /*2ff0*/  DFMA R6, R24, -R6, 1 ;  /* 0x3ff000001806742b */ /* 0x000fcc0000000806 */
[----:B------:R-:W-:Y:S02]  /*3000*/  DFMA R30, R20, R12, -R30 ;  /* 0x0000000c141e722b */ /* 0x000fe4000000081e */
        /* <DEDUP_REMOVED lines=10> */
[----:B------:R-:W-:-:S07]  /*30b0*/  MOV R28, 0x30d0 ;  /* 0x000030d0001c7802 */ /* 0x000fce0000000f00 */
[----:B0-----:R-:W-:Y:S05]  /*30c0*/  CALL.REL.NOINC `($__internal_2_$__cuda_sm20_dsqrt_rn_f64_mediumpath_v1) ;  /* 0x0000001c00607944 */ /* 0x001fea0003c00000 */
[----:B------:R-:W-:Y:S01]  /*30d0*/  MOV R32, R4 ;  /* 0x0000000400207202 */ /* 0x000fe20000000f00 */
[----:B------:R-:W-:-:S07]  /*30e0*/  IMAD.MOV.U32 R33, RZ, RZ, R5 ;  /* 0x000000ffff217224 */ /* 0x000fce00078e0005 */
.L_x_24:
[----:B------:R-:W-:Y:S01]  /*30f0*/  DSETP.MAX.AND P0, P1, RZ, R30, PT ;  /* 0x0000001eff00722a */ /* 0x000fe2000390f000 */
[----:B------:R-:W-:Y:S01]  /*3100*/  IMAD.MOV.U32 R7, RZ, RZ, R31 ;  /* 0x000000ffff077224 */ /* 0x000fe200078e001f */
[----:B------:R-:W-:Y:S01]  /*3110*/  MOV R4, RZ ;  /* 0x000000ff00047202 */ /* 0x000fe20000000f00 */
[----:B------:R-:W-:Y:S02]  /*3120*/  IMAD.MOV.U32 R5, RZ, RZ, R30 ;  /* 0x000000ffff057224 */ /* 0x000fe400078e001e */
[----:B------:R-:W-:Y:S01]  /*3130*/  IMAD.MOV.U32 R30, RZ, RZ, RZ ;  /* 0x000000ffff1e7224 */ /* 0x000fe200078e00ff */
[----:B------:R-:W-:Y:S01]  /*3140*/  FSEL R9, R4, R7, P0 ;  /* 0x0000000704097208 */ /* 0x000fe20000000000 */
[----:B------:R-:W-:-:S03]  /*3150*/  IMAD.MOV.U32 R6, RZ, RZ, 0x0 ;  /* 0x00000000ff067424 */ /* 0x000fc600078e00ff */
[----:B------:R-:W-:-:S04]  /*3160*/  SEL R30, R30, R5, P0 ;  /* 0x000000051e1e7207 */ /* 0x000fc80000000000 */
[----:B------:R-:W-:Y:S02]  /*3170*/  @P1 LOP3.LUT R9, R7, 0x80000, RZ, 0xfc, !PT ;  /* 0x0008000007091812 */ /* 0x000fe400078efcff */
[----:B------:R-:W-:Y:S02]  /*3180*/  MOV R7, 0x3fd80000 ;  /* 0x3fd8000000077802 */ /* 0x000fe40000000f00 */
[----:B------:R-:W-:-:S04]  /*3190*/  MOV R31, R9 ;  /* 0x00000009001f7202 */ /* 0x000fc80000000f00 */
[----:B------:R-:W1:Y:S01]  /*31a0*/  MUFU.RSQ64H R25, R31 ;  /* 0x0000001f00197308 */ /* 0x000e620000001c00 */
[----:B------:R-:W-:-:S05]  /*31b0*/  VIADD R24, R31, 0xfcb00000 ;  /* 0xfcb000001f187836 */ /* 0x000fca0000000000 */
[----:B------:R-:W-:Y:S01]  /*31c0*/  ISETP.GE.U32.AND P0, PT, R24, 0x7ca00000, PT ;  /* 0x7ca000001800780c */ /* 0x000fe20003f06070 */
[----:B-1----:R-:W-:-:S08]  /*31d0*/  DMUL R4, R24, R24 ;  /* 0x0000001818047228 */ /* 0x002fd00000000000 */
[----:B------:R-:W-:-:S08]  /*31e0*/  DFMA R4, R30, -R4, 1 ;  /* 0x3ff000001e04742b */ /* 0x000fd00000000804 */
[----:B------:R-:W-:Y:S02]  /*31f0*/  DFMA R6, R4, R6, 0.5 ;  /* 0x3fe000000406742b */ /* 0x000fe40000000006 */
[----:B------:R-:W-:-:S08]  /*3200*/  DMUL R4, R24, R4 ;  /* 0x0000000418047228 */ /* 0x000fd00000000000 */
[----:B------:R-:W-:-:S08]  /*3210*/  DFMA R26, R6, R4, R24 ;  /* 0x00000004061a722b */ /* 0x000fd00000000018 */
[----:B------:R-:W-:Y:S02]  /*3220*/  DMUL R6, R30, R26 ;  /* 0x0000001a1e067228 */ /* 0x000fe40000000000 */
[----:B------:R-:W-:Y:S02]  /*3230*/  VIADD R5, R27, 0xfff00000 ;  /* 0xfff000001b057836 */ /* 0x000fe40000000000 */
[----:B------:R-:W-:-:S04]  /*3240*/  IMAD.MOV.U32 R4, RZ, RZ, R26 ;  /* 0x000000ffff047224 */ /* 0x000fc800078e001a */
[----:B------:R-:W-:-:S08]  /*3250*/  DFMA R28, R6, -R6, R30 ;  /* 0x80000006061c722b */ /* 0x000fd0000000001e */
[----:B------:R-:W-:Y:S01]  /*3260*/  DFMA R8, R28, R4, R6 ;  /* 0x000000041c08722b */ /* 0x000fe20000000006 */
[----:B------:R-:W-:Y:S10]  /*3270*/  @!P0 BRA `(.L_x_25) ;  /* 0x0000000000248947 */ /* 0x000ff40003800000 */
[----:B------:R-:W-:Y:S01]  /*3280*/  MOV R8, R28 ;  /* 0x0000001c00087202 */ /* 0x000fe20000000f00 */
[----:B------:R-:W-:Y:S01]  /*3290*/  IMAD.MOV.U32 R4, RZ, RZ, R24 ;  /* 0x000000ffff047224 */ /* 0x000fe200078e0018 */
[----:B------:R-:W-:Y:S01]  /*32a0*/  MOV R24, R30 ;  /* 0x0000001e00187202 */ /* 0x000fe20000000f00 */
[----:B------:R-:W-:Y:S01]  /*32b0*/  IMAD.MOV.U32 R9, RZ, RZ, R29 ;  /* 0x000000ffff097224 */ /* 0x000fe200078e001d */
[----:B------:R-:W-:Y:S01]  /*32c0*/  MOV R28, 0x32f0 ;  /* 0x000032f0001c7802 */ /* 0x000fe20000000f00 */
[----:B------:R-:W-:-:S07]  /*32d0*/  IMAD.MOV.U32 R25, RZ, RZ, R31 ;  /* 0x000000ffff197224 */ /* 0x000fce00078e001f */
[----:B0-----:R-:W-:Y:S05]  /*32e0*/  CALL.REL.NOINC `($__internal_2_$__cuda_sm20_dsqrt_rn_f64_mediumpath_v1) ;  /* 0x0000001800d87944 */ /* 0x001fea0003c00000 */
[----:B------:R-:W-:Y:S01]  /*32f0*/  IMAD.MOV.U32 R8, RZ, RZ, R4 ;  /* 0x000000ffff087224 */ /* 0x000fe200078e0004 */
[----:B------:R-:W-:-:S07]  /*3300*/  MOV R9, R5 ;  /* 0x0000000500097202 */ /* 0x000fce0000000f00 */
.L_x_25:
[----:B------:R-:W1:Y:S01]  /*3310*/  MUFU.RCP64H R5, R9 ;  /* 0x0000000900057308 */ /* 0x000e620000001800 */
[----:B------:R-:W-:Y:S01]  /*3320*/  IMAD.MOV.U32 R4, RZ, RZ, 0x1 ;  /* 0x00000001ff047424 */ /* 0x000fe200078e00ff */
[----:B------:R-:W-:Y:S01]  /*3330*/  FSETP.GEU.AND P2, PT, |R33|, 6.5827683646048100446e-37, PT ;  /* 0x036000002100780b */ /* 0x000fe20003f4e200 */
[----:B------:R-:W-:-:S04]  /*3340*/  DSETP.NEU.AND P1, PT, R30, RZ, PT ;  /* 0x000000ff1e00722a */ /* 0x000fc80003f2d000 */
[----:B-1----:R-:W-:-:S08]  /*3350*/  DFMA R6, R4, -R8, 1 ;  /* 0x3ff000000406742b */ /* 0x002fd00000000808 */
        /* <DEDUP_REMOVED lines=10> */
[----:B------:R-:W-:Y:S01]  /*3400*/  IMAD.MOV.U32 R6, RZ, RZ, R8 ;  /* 0x000000ffff067224 */ /* 0x000fe200078e0008 */
[----:B------:R-:W-:Y:S02]  /*3410*/  MOV R7, R9 ;  /* 0x0000000900077202 */ /* 0x000fe40000000f00 */
[----:B------:R-:W-:-:S07]  /*3420*/  MOV R4, 0x3440 ;  /* 0x0000344000047802 */ /* 0x000fce0000000f00 */
[----:B0-----:R-:W-:Y:S05]  /*3430*/  CALL.REL.NOINC `($__internal_1_$__cuda_sm20_div_rn_f64_full) ;  /* 0x0000001400187944 */ /* 0x001fea0003c00000 */
[----:B------:R-:W-:Y:S02]  /*3440*/  IMAD.MOV.U32 R4, RZ, RZ, R6 ;  /* 0x000000ffff047224 */ /* 0x000fe400078e0006 */
[----:B------:R-:W-:-:S07]  /*3450*/  IMAD.MOV.U32 R5, RZ, RZ, R7 ;  /* 0x000000ffff057224 */ /* 0x000fce00078e0007 */
.L_x_26:
[----:B------:R-:W-:Y:S01]  /*3460*/  FSEL R4, R4, RZ, P1 ;  /* 0x000000ff04047208 */ /* 0x000fe20000800000 */
[----:B------:R-:W1:Y:S01]  /*3470*/  LDC.64 R6, c[0x0][0x3a8] ;  /* 0x0000ea00ff067b82 */ /* 0x000e620000000a00 */
[----:B------:R-:W-:Y:S01]  /*3480*/  FSEL R5, R5, RZ, P1 ;  /* 0x000000ff05057208 */ /* 0x000fe20000800000 */
[----:B------:R-:W-:Y:S01]  /*3490*/  FADD R2, -R3, R2 ;  /* 0x0000000203027221 */ /* 0x000fe20000000100 */
[----:B------:R-:W-:-:S04]  /*34a0*/  UMOV UR4, UR15 ;  /* 0x0000000f00047c82 */ /* 0x000fc80008000000 */
[----:B0-----:R-:W-:-:S10]  /*34b0*/  DMUL R4, R10, R4 ;  /* 0x000000040a047228 */ /* 0x001fd40000000000 */
[----:B------:R-:W0:Y:S01]  /*34c0*/  F2F.F32.F64 R4, R4 ;  /* 0x0000000400047310 */ /* 0x000e220000301000 */
[----:B-1----:R-:W-:-:S04]  /*34d0*/  IMAD.WIDE.U32 R6, R0, 0x4, R6 ;  /* 0x0000000400067825 */ /* 0x002fc800078e0006 */
[----:B0-----:R-:W-:-:S05]  /*34e0*/  FFMA R3, R2, R4, R3 ;  /* 0x0000000402037223 */ /* 0x001fca0000000003 */
[----:B------:R1:W-:Y:S02]  /*34f0*/  STG.E desc[UR12][R6.64], R3 ;  /* 0x0000000306007986 */ /* 0x0003e4000c10190c */
.L_x_23:
[----:B------:R-:W2:Y:S01]  /*3500*/  LDCU UR9, c[0x0][0x394] ;  /* 0x00007280ff0977ac */ /* 0x000ea20008000800 */
[----:B------:R-:W3:Y:S01]  /*3510*/  LDCU UR10, c[0x0][0x3a0] ;  /* 0x00007400ff0a77ac */ /* 0x000ee20008000800 */
[----:B--2---:R-:W-:-:S04]  /*3520*/  ULOP3.LUT UR8, URZ, UR9, URZ, 0x33, !UPT ;  /* 0x00000009ff087292 */ /* 0x004fc8000f8e33ff */
[----:B---3--:R-:W-:-:S04]  /*3530*/  UIADD3 UR8, UPT, UPT, UR8, UR10, URZ ;  /* 0x0000000a08087290 */ /* 0x008fc8000fffe0ff */
[----:B------:R-:W-:-:S06]  /*3540*/  UISETP.NE.AND UP0, UPT, UR8, UR5, UPT ;  /* 0x000000050800728c */ /* 0x000fcc000bf05270 */
[----:B------:R-:W-:-:S13]  /*3550*/  PLOP3.LUT P0, PT, PT, PT, UP0, 0x80, 0x8 ;  /* 0x000000000008781c */ /* 0x000fda0003f0f008 */
[----:B------:R-:W-:Y:S05]  /*3560*/  @!P0 EXIT ;  /* 0x000000000000894d */ /* 0x000fea0003800000 */
[----:B------:R-:W2:Y:S01]  /*3570*/  LDCU UR10, c[0x0][0x39c] ;  /* 0x00007380ff0a77ac */ /* 0x000ea20008000800 */
[----:B------:R-:W3:Y:S01]  /*3580*/  LDCU UR6, c[0x0][0x390] ;  /* 0x00007200ff0677ac */ /* 0x000ee20008000800 */
[----:B------:R-:W-:Y:S01]  /*3590*/  UIADD3 UR5, UPT, UPT, UR4, -UR9, URZ ;  /* 0x8000000904057290 */ /* 0x000fe2000fffe0ff */
[----:B------:R-:W4:Y:S01]  /*35a0*/  LDCU.64 UR18, c[0x0][0x380] ;  /* 0x00007000ff1277ac */ /* 0x000f220008000a00 */
[----:B------:R-:W0:Y:S02]  /*35b0*/  LDCU.64 UR20, c[0x0][0x3a8] ;  /* 0x00007500ff1477ac */ /* 0x000e240008000a00 */
[----:B--2---:R-:W-:Y:S02]  /*35c0*/  UIMAD UR11, UR5, UR10, UR17 ;  /* 0x0000000a050b72a4 */ /* 0x004fe4000f8e0211 */
[----:B------:R-:W-:Y:S02]  /*35d0*/  UIMAD UR5, UR4, UR10, UR10 ;  /* 0x0000000a040572a4 */ /* 0x000fe4000f8e020a */
[----:B---3--:R-:W-:-:S02]  /*35e0*/  UIADD3 UR6, UPT, UPT, UR4, -UR6, URZ ;  /* 0x8000000604067290 */ /* 0x008fc4000fffe0ff */
[----:B------:R-:W-:Y:S01]  /*35f0*/  UIMAD UR14, UR4, UR10, UR17 ;  /* 0x0000000a040e72a4 */ /* 0x000fe2000f8e0211 */
[----:B------:R-:W2:Y:S01]  /*3600*/  LDCU UR15, c[0x0][0x39c] ;  /* 0x00007380ff0f77ac */ /* 0x000ea20008000800 */
[----:B------:R-:W3:Y:S01]  /*3610*/  LDCU UR22, c[0x0][0x3a0] ;  /* 0x00007400ff1677ac */ /* 0x000ee20008000800 */
[----:B------:R-:W-:Y:S02]  /*3620*/  UIMAD UR10, UR10, UR6, UR17 ;  /* 0x000000060a0a72a4 */ /* 0x000fe4000f8e0211 */
[----:B0---4-:R-:W-:-:S12]  /*3630*/  UIADD3 UR5, UPT, UPT, UR5, UR17, URZ ;  /* 0x0000001105057290 */ /* 0x011fd8000fffe0ff */
.L_x_33:
[----:B------:R-:W-:-:S06]  /*3640*/  UIMAD.WIDE.U32 UR6, UR14, 0x4, UR18 ;  /* 0x000000040e0678a5 */ /* 0x000fcc000f8e0012 */
[----:B------:R-:W-:Y:S01]  /*3650*/  MOV R24, UR6 ;  /* 0x0000000600187c02 */ /* 0x000fe20008000f00 */
[----:B------:R-:W-:Y:S01]  /*3660*/  IMAD.U32 R25, RZ, RZ, UR7 ;  /* 0x00000007ff197e24 */ /* 0x000fe2000f8e00ff */
[----:B------:R-:W-:-:S04]  /*3670*/  UIMAD.WIDE UR6, UR10, 0x4, UR18 ;  /* 0x000000040a0678a5 */ /* 0x000fc8000f8e0212 */
[----:B------:R-:W1:Y:S02]  /*3680*/  LDG.E.CONSTANT R2, desc[UR12][R24.64] ;  /* 0x0000000c18027981 */ /* 0x000e64000c1e9900 */
[----:B------:R-:W-:Y:S01]  /*3690*/  IMAD.U32 R26, RZ, RZ, UR6 ;  /* 0x00000006ff1a7e24 */ /* 0x000fe2000f8e00ff */
[----:B------:R-:W-:-:S05]  /*36a0*/  MOV R27, UR7 ;  /* 0x00000007001b7c02 */ /* 0x000fca0008000f00 */
[----:B------:R-:W4:Y:S01]  /*36b0*/  LDG.E.CONSTANT R4, desc[UR12][R26.64] ;  /* 0x0000000c1a047981 */ /* 0x000f22000c1e9900 */
[----:B------:R-:W-:-:S06]  /*36c0*/  UIMAD.WIDE UR8, UR11, 0x4, UR18 ;  /* 0x000000040b0878a5 */ /* 0x000fcc000f8e0212 */
[----:B------:R-:W-:Y:S02]  /*36d0*/  IMAD.U32 R8, RZ, RZ, UR8 ;  /* 0x00000008ff087e24 */ /* 0x000fe4000f8e00ff */
[----:B------:R-:W-:-:S05]  /*36e0*/  IMAD.U32 R9, RZ, RZ, UR9 ;  /* 0x00000009ff097e24 */ /* 0x000fca000f8e00ff */
[----:B0-----:R0:W5:Y:S01]  /*36f0*/  LDG.E.CONSTANT R8, desc[UR12][R8.64] ;  /* 0x0000000c08087981 */ /* 0x001162000c1e9900 */
[----:B------:R-:W-:Y:S01]  /*3700*/  MOV R0, RZ ;  /* 0x000000ff00007202 */ /* 0x000fe20000000f00 */
[----:B------:R-:W-:Y:S01]  /*3710*/  IMAD.MOV.U32 R29, RZ, RZ, 0x3fd80000 ;  /* 0x3fd80000ff1d7424 */ /* 0x000fe200078e00ff */
[----:B------:R-:W-:Y:S01]  /*3720*/  MOV R28, 0x0 ;  /* 0x00000000001c7802 */ /* 0x000fe20000000f00 */
[----:B-1----:R-:W1:Y:S08]  /*3730*/  F2F.F64.F32 R6, R2 ;  /* 0x0000000200067310 */ /* 0x002e700000201800 */
[----:B----4-:R-:W4:Y:S01]  /*3740*/  F2F.F64.F32 R4, R4 ;  /* 0x0000000400047310 */ /* 0x010f220000201800 */
[----:B-1----:R-:W-:-:S02]  /*3750*/  DADD R16, R6, R16 ;  /* 0x0000000006107229 */ /* 0x002fc40000000010 */
[CC--:B------:R-:W-:Y:S02]  /*3760*/  DFMA R18, R6.reuse, R6.reuse, R18 ;  /* 0x000000060612722b */ /* 0x0c0fe40000000012 */
[C---:B------:R-:W-:Y:S02]  /*3770*/  DADD R22, R6.reuse, R22 ;  /* 0x0000000006167229 */ /* 0x040fe40000000016 */
[----:B------:R-:W-:Y:S02]  /*3780*/  DFMA R20, R6, R6, R20 ;  /* 0x000000060614722b */ /* 0x000fe40000000014 */
[----:B----4-:R-:W-:Y:S02]  /*3790*/  DADD R16, R16, -R4 ;  /* 0x0000000010107229 */ /* 0x010fe40000000804 */
[----:B------:R-:W-:-:S06]  /*37a0*/  DFMA R18, -R4, R4, R18 ;  /* 0x000000040412722b */ /* 0x000fcc0000000112 */
[----:B------:R-:W-:-:S08]  /*37b0*/  DMUL R24, R16, R14 ;  /* 0x0000000e10187228 */ /* 0x000fd00000000000 */
[----:B------:R-:W-:-:S08]  /*37c0*/  DMUL R24, R24, R24 ;  /* 0x0000001818187228 */ /* 0x000fd00000000000 */
[----:B------:R-:W-:-:S08]  /*37d0*/  DFMA R24, R18, R14, -R24 ;  /* 0x0000000e1218722b */ /* 0x000fd00000000818 */
[----:B------:R-:W-:Y:S02]  /*37e0*/  DSETP.MAX.AND P0, P1, RZ, R24, PT ;  /* 0x00000018ff00722a */ /* 0x000fe4000390f000 */
[----:B0-----:R-:W-:Y:S02]  /*37f0*/  IMAD.MOV.U32 R9, RZ, RZ, R25 ;  /* 0x000000ffff097224 */ /* 0x001fe400078e0019 */
[----:B------:R-:W-:Y:S02]  /*3800*/  IMAD.MOV.U32 R5, RZ, RZ, R24 ;  /* 0x000000ffff057224 */ /* 0x000fe400078e0018 */
[----:B------:R-:W-:Y:S01]  /*3810*/  HFMA2 R24, -RZ, RZ, 0, 0 ;  /* 0x00000000ff187431 */ /* 0x000fe200000001ff */
[----:B------:R-:W-:-:S07]  /*3820*/  FSEL R27, R0, R9, P0 ;  /* 0x00000009001b7208 */ /* 0x000fce0000000000 */
[----:B------:R-:W-:Y:S02]  /*3830*/  @P1 LOP3.LUT R27, R9, 0x80000, RZ, 0xfc, !PT ;  /* 0x00080000091b1812 */ /* 0x000fe400078efcff */
[----:B------:R-:W-:Y:S01]  /*3840*/  SEL R24, R24, R5, P0 ;  /* 0x0000000518187207 */ /* 0x000fe20000000000 */
[----:B-----5:R-:W0:Y:S02]  /*3850*/  F2F.F64.F32 R8, R8 ;  /* 0x0000000800087310 */ /* 0x020e240000201800 */
[----:B------:R-:W-:-:S04]  /*3860*/  IMAD.MOV.U32 R25, RZ, RZ, R27 ;  /* 0x000000ffff197224 */ /* 0x000fc800078e001b */
[----:B------:R-:W-:Y:S02]  /*3870*/  VIADD R4, R25, 0xfcb00000 ;  /* 0xfcb0000019047836 */ /* 0x000fe40000000000 */
[----:B------:R-:W1:Y:S03]  /*3880*/  MUFU.RSQ64H R5, R25 ;  /* 0x0000001900057308 */ /* 0x000e660000001c00 */
[----:B------:R-:W-:Y:S01]  /*3890*/  ISETP.GE.U32.AND P0, PT, R4, 0x7ca00000, PT ;  /* 0x7ca000000400780c */ /* 0x000fe20003f06070 */
[----:B0-----:R-:W-:Y:S02]  /*38a0*/  DADD R22, R22, -R8 ;  /* 0x0000000016167229 */ /* 0x001fe40000000808 */
[----:B------:R-:W-:Y:S02]  /*38b0*/  DFMA R20, -R8, R8, R20 ;  /* 0x000000080814722b */ /* 0x000fe40000000114 */
[----:B-1----:R-:W-:-:S08]  /*38c0*/  DMUL R26, R4, R4 ;  /* 0x00000004041a7228 */ /* 0x002fd00000000000 */
        /* <DEDUP_REMOVED lines=14> */
[----:B------:R-:W-:Y:S01]  /*39b0*/  MOV R28, 0x39e0 ;  /* 0x000039e0001c7802 */ /* 0x000fe20000000f00 */
[----:B------:R-:W-:-:S07]  /*39c0*/  IMAD.MOV.U32 R5, RZ, RZ, R27 ;  /* 0x000000ffff057224 */ /* 0x000fce00078e001b */
[----:B--23--:R-:W-:Y:S05]  /*39d0*/  CALL.REL.NOINC `($__internal_2_$__cuda_sm20_dsqrt_rn_f64_mediumpath_v1) ;  /* 0x00000014001c7944 */ /* 0x00cfea0003c00000 */
[----:B------:R-:W-:Y:S01]  /*39e0*/  MOV R32, R4 ;  /* 0x0000000400207202 */ /* 0x000fe20000000f00 */
[----:B------:R-:W-:-:S07]  /*39f0*/  IMAD.MOV.U32 R33, RZ, RZ, R5 ;  /* 0x000000ffff217224 */ /* 0x000fce00078e0005 */
.L_x_27:
[----:B------:R-:W-:Y:S01]  /*3a00*/  DSETP.MAX.AND P0, P1, RZ, R30, PT ;  /* 0x0000001eff00722a */ /* 0x000fe2000390f000 */
[----:B------:R-:W-:Y:S01]  /*3a10*/  IMAD.MOV.U32 R7, RZ, RZ, R31 ;  /* 0x000000ffff077224 */ /* 0x000fe200078e001f */
[----:B------:R-:W-:Y:S01]  /*3a20*/  MOV R0, RZ ;  /* 0x000000ff00007202 */ /* 0x000fe20000000f00 */
[----:B------:R-:W-:Y:S01]  /*3a30*/  IMAD.MOV.U32 R5, RZ, RZ, R30 ;  /* 0x000000ffff057224 */ /* 0x000fe200078e001e */
[----:B------:R-:W-:Y:S01]  /*3a40*/  MOV R30, RZ ;  /* 0x000000ff001e7202 */ /* 0x000fe20000000f00 */
[----:B------:R-:W-:Y:S01]  /*3a50*/  IMAD.MOV.U32 R6, RZ, RZ, 0x0 ;  /* 0x00000000ff067424 */ /* 0x000fe200078e00ff */
[----:B------:R-:W-:Y:S02]  /*3a60*/  FSEL R9, R0, R7, P0 ;  /* 0x0000000700097208 */ /* 0x000fe40000000000 */
[----:B------:R-:W-:-:S06]  /*3a70*/  SEL R30, R30, R5, P0 ;  /* 0x000000051e1e7207 */ /* 0x000fcc0000000000 */
[----:B------:R-:W-:Y:S02]  /*3a80*/  @P1 LOP3.LUT R9, R7, 0x80000, RZ, 0xfc, !PT ;  /* 0x0008000007091812 */ /* 0x000fe400078efcff */
[----:B------:R-:W-:-:S03]  /*3a90*/  MOV R7, 0x3fd80000 ;  /* 0x3fd8000000077802 */ /* 0x000fc60000000f00 */
[----:B------:R-:W-:-:S04]  /*3aa0*/  IMAD.MOV.U32 R31, RZ, RZ, R9 ;  /* 0x000000ffff1f7224 */ /* 0x000fc800078e0009 */
        /* <DEDUP_REMOVED lines=9> */
[----:B------:R-:W-:Y:S01]  /*3b40*/  VIADD R5, R27, 0xfff00000 ;  /* 0xfff000001b057836 */ /* 0x000fe20000000000 */
[----:B------:R-:W-:-:S05]  /*3b50*/  MOV R4, R26 ;  /* 0x0000001a00047202 */ /* 0x000fca0000000f00 */
        /* <DEDUP_REMOVED lines=9> */
[----:B--23--:R-:W-:Y:S05]  /*3bf0*/  CALL.REL.NOINC `($__internal_2_$__cuda_sm20_dsqrt_rn_f64_mediumpath_v1) ;  /* 0x0000001000947944 */ /* 0x00cfea0003c00000 */
[----:B------:R-:W-:Y:S01]  /*3c00*/  MOV R8, R4 ;  /* 0x0000000400087202 */ /* 0x000fe20000000f00 */
[----:B------:R-:W-:-:S07]  /*3c10*/  IMAD.MOV.U32 R9, RZ, RZ, R5 ;  /* 0x000000ffff097224 */ /* 0x000fce00078e0005 */
.L_x_28:
        /* <DEDUP_REMOVED lines=18> */
[----:B--23--:R-:W-:Y:S05]  /*3d40*/  CALL.REL.NOINC `($__internal_1_$__cuda_sm20_div_rn_f64_full) ;  /* 0x0000000800d47944 */ /* 0x00cfea0003c00000 */
.L_x_29:
[----:B------:R-:W-:Y:S02]  /*3d50*/  UIMAD.WIDE.U32 UR16, UR5, 0x4, UR18 ;  /* 0x00000004051078a5 */ /* 0x000fe4000f8e0012 */
[----:B--2---:R-:W-:-:S04]  /*3d60*/  UIMAD.WIDE UR6, UR15, 0x4, UR6 ;  /* 0x000000040f0678a5 */ /* 0x004fc8000f8e0206 */
[----:B------:R-:W-:Y:S01]  /*3d70*/  IMAD.U32 R24, RZ, RZ, UR16 ;  /* 0x00000010ff187e24 */ /* 0x000fe2000f8e00ff */
[----:B------:R-:W-:Y:S01]  /*3d80*/  MOV R25, UR17 ;  /* 0x0000001100197c02 */ /* 0x000fe20008000f00 */
[----:B------:R-:W-:Y:S01]  /*3d90*/  IMAD.U32 R28, RZ, RZ, UR6 ;  /* 0x00000006ff1c7e24 */ /* 0x000fe2000f8e00ff */
[----:B------:R-:W-:-:S03]  /*3da0*/  MOV R29, UR7 ;  /* 0x00000007001d7c02 */ /* 0x000fc60008000f00 */
[----:B------:R-:W2:Y:S04]  /*3db0*/  LDG.E.CONSTANT R0, desc[UR12][R24.64] ;  /* 0x0000000c18007981 */ /* 0x000ea8000c1e9900 */
[----:B------:R0:W4:Y:S01]  /*3dc0*/  LDG.E.CONSTANT R4, desc[UR12][R28.64] ;  /* 0x0000000c1c047981 */ /* 0x000122000c1e9900 */
[----:B------:R-:W-:-:S06]  /*3dd0*/  UIMAD.WIDE UR6, UR15, 0x4, UR8 ;  /* 0x000000040f0678a5 */ /* 0x000fcc000f8e0208 */
[----:B------:R-:W-:Y:S01]  /*3de0*/  IMAD.U32 R26, RZ, RZ, UR6 ;  /* 0x00000006ff1a7e24 */ /* 0x000fe2000f8e00ff */
[----:B------:R-:W-:-:S05]  /*3df0*/  MOV R27, UR7 ;  /* 0x00000007001b7c02 */ /* 0x000fca0008000f00 */
[----:B------:R1:W5:Y:S01]  /*3e00*/  LDG.E.CONSTANT R26, desc[UR12][R26.64] ;  /* 0x0000000c1a1a7981 */ /* 0x000362000c1e9900 */
[----:B------:R-:W-:Y:S01]  /*3e10*/  FSEL R30, R6, RZ, P1 ;  /* 0x000000ff061e7208 */ /* 0x000fe20000800000 */
[----:B------:R-:W-:Y:S01]  /*3e20*/  UIMAD.WIDE.U32 UR6, UR14, 0x4, UR20 ;  /* 0x000000040e0678a5 */ /* 0x000fe2000f8e0014 */
[----:B------:R-:W-:Y:S01]  /*3e30*/  FSEL R31, R7, RZ, P1 ;  /* 0x000000ff071f7208 */ /* 0x000fe20000800000 */
[----:B------:R-:W-:Y:S01]  /*3e40*/  FADD R2, R2, -R3 ;  /* 0x8000000302027221 */ /* 0x000fe20000000000 */
[----:B0-----:R-:W-:-:S03]  /*3e50*/  MOV R29, 0x3fd80000 ;  /* 0x3fd80000001d7802 */ /* 0x001fc60000000f00 */
[----:B------:R-:W-:Y:S01]  /*3e60*/  IMAD.U32 R34, RZ, RZ, UR6 ;  /* 0x00000006ff227e24 */ /* 0x000fe2000f8e00ff */
[----:B------:R-:W-:Y:S01]  /*3e70*/  DMUL R30, R10, R30 ;  /* 0x0000001e0a1e7228 */ /* 0x000fe20000000000 */
[----:B------:R-:W-:-:S09]  /*3e80*/  MOV R35, UR7 ;  /* 0x0000000700237c02 */ /* 0x000fd20008000f00 */
[----:B------:R-:W0:Y:S02]  /*3e90*/  F2F.F32.F64 R30, R30 ;  /* 0x0000001e001e7310 */ /* 0x000e240000301000 */
[----:B0-----:R-:W-:-:S05]  /*3ea0*/  FFMA R3, R2, R30, R3 ;  /* 0x0000001e02037223 */ /* 0x001fca0000000003 */
[----:B------:R0:W-:Y:S01]  /*3eb0*/  STG.E desc[UR12][R34.64], R3 ;  /* 0x0000000322007986 */ /* 0x0001e2000c10190c */
[----:B--2---:R-:W2:Y:S08]  /*3ec0*/  F2F.F64.F32 R8, R0 ;  /* 0x0000000000087310 */ /* 0x004eb00000201800 */
[----:B----4-:R-:W4:Y:S01]  /*3ed0*/  F2F.F64.F32 R4, R4 ;  /* 0x0000000400047310 */ /* 0x010f220000201800 */
[----:B--2---:R-:W-:-:S02]  /*3ee0*/  DADD R16, R16, R8 ;  /* 0x0000000010107229 */ /* 0x004fc40000000008 */
[-C--:B------:R-:W-:Y:S02]  /*3ef0*/  DFMA R18, R8, R8.reuse, R18 ;  /* 0x000000080812722b */ /* 0x080fe40000000012 */
[----:B------:R-:W-:Y:S02]  /*3f00*/  DADD R22, R22, R8 ;  /* 0x0000000016167229 */ /* 0x000fe40000000008 */
[----:B------:R-:W-:Y:S02]  /*3f10*/  DFMA R20, R8, R8, R20 ;  /* 0x000000080814722b */ /* 0x000fe40000000014 */
[----:B----4-:R-:W-:Y:S02]  /*3f20*/  DADD R16, R16, -R4 ;  /* 0x0000000010107229 */ /* 0x010fe40000000804 */
[----:B------:R-:W-:Y:S01]  /*3f30*/  DFMA R18, -R4, R4, R18 ;  /* 0x000000040412722b */ /* 0x000fe20000000112 */
[----:B------:R-:W-:-:S05]  /*3f40*/  IMAD.MOV.U32 R5, RZ, RZ, RZ ;  /* 0x000000ffff057224 */ /* 0x000fca00078e00ff */
[----:B------:R-:W-:-:S08]  /*3f50*/  DMUL R24, R16, R14 ;  /* 0x0000000e10187228 */ /* 0x000fd00000000000 */
[----:B------:R-:W-:-:S08]  /*3f60*/  DMUL R24, R24, R24 ;  /* 0x0000001818187228 */ /* 0x000fd00000000000 */
[----:B------:R-:W-:-:S08]  /*3f70*/  DFMA R24, R18, R14, -R24 ;  /* 0x0000000e1218722b */ /* 0x000fd00000000818 */
[----:B------:R-:W-:Y:S02]  /*3f80*/  DSETP.MAX.AND P0, P2, RZ, R24, PT ;  /* 0x00000018ff00722a */ /* 0x000fe40003a0f000 */
[----:B------:R-:W-:-:S04]  /*3f90*/  MOV R28, R25 ;  /* 0x00000019001c7202 */ /* 0x000fc80000000f00 */
[----:B-1----:R-:W-:Y:S01]  /*3fa0*/  FSEL R27, R5, R28, P0 ;  /* 0x0000001c051b7208 */ /* 0x002fe20000000000 */
[----:B------:R-:W-:Y:S01]  /*3fb0*/  IMAD.MOV.U32 R5, RZ, RZ, R24 ;  /* 0x000000ffff057224 */ /* 0x000fe200078e0018 */
[----:B------:R-:W-:-:S04]  /*3fc0*/  MOV R24, RZ ;  /* 0x000000ff00187202 */ /* 0x000fc80000000f00 */
[----:B------:R-:W-:Y:S02]  /*3fd0*/  SEL R24, R24, R5, P0 ;  /* 0x0000000518187207 */ /* 0x000fe40000000000 */
[----:B------:R-:W-:Y:S01]  /*3fe0*/  @P2 LOP3.LUT R27, R28, 0x80000, RZ, 0xfc, !PT ;  /* 0x000800001c1b2812 */ /* 0x000fe200078efcff */
[----:B------:R-:W-:-:S04]  /*3ff0*/  IMAD.MOV.U32 R28, RZ, RZ, 0x0 ;  /* 0x00000000ff1c7424 */ /* 0x000fc800078e00ff */
[----:B------:R-:W-:Y:S02]  /*4000*/  IMAD.MOV.U32 R25, RZ, RZ, R27 ;  /* 0x000000ffff197224 */ /* 0x000fe400078e001b */
[----:B-----5:R-:W1:Y:S03]  /*4010*/  F2F.F64.F32 R26, R26 ;  /* 0x0000001a001a7310 */ /* 0x020e660000201800 */
[----:B------:R-:W-:-:S04]  /*4020*/  IADD3 R4, PT, PT, R25, -0x3500000, RZ ;  /* 0xfcb0000019047810 */ /* 0x000fc80007ffe0ff */
[----:B------:R-:W-:Y:S01]  /*4030*/  ISETP.GE.U32.AND P0, PT, R4, 0x7ca00000, PT ;  /* 0x7ca000000400780c */ /* 0x000fe20003f06070 */
[----:B------:R-:W2:Y:S01]  /*4040*/  MUFU.RSQ64H R5, R25 ;  /* 0x0000001900057308 */ /* 0x000ea20000001c00 */
        /* <DEDUP_REMOVED lines=15> */
[----:B0-----:R-:W-:Y:S10]  /*4140*/  @!P0 BRA `(.L_x_30) ;  /* 0x0000000000188947 */ /* 0x001ff40003800000 */
[----:B------:R-:W-:Y:S01]  /*4150*/  IMAD.MOV.U32 R26, RZ, RZ, R28 ;  /* 0x000000ffff1a7224 */ /* 0x000fe200078e001c */
[----:B------:R-:W-:Y:S02]  /*4160*/  MOV R5, R27 ;  /* 0x0000001b00057202 */ /* 0x000fe40000000f00 */
[----:B------:R-:W-:-:S07]  /*4170*/  MOV R28, 0x4190 ;  /* 0x00004190001c7802 */ /* 0x000fce0000000f00 */
[----:B---3--:R-:W-:Y:S05]  /*4180*/  CALL.REL.NOINC `($__internal_2_$__cuda_sm20_dsqrt_rn_f64_mediumpath_v1) ;  /* 0x0000000c00307944 */ /* 0x008fea0003c00000 */
[----:B------:R-:W-:Y:S01]  /*4190*/  IMAD.MOV.U32 R32, RZ, RZ, R4 ;  /* 0x000000ffff207224 */ /* 0x000fe200078e0004 */
[----:B------:R-:W-:-:S07]  /*41a0*/  MOV R33, R5 ;  /* 0x0000000500217202 */ /* 0x000fce0000000f00 */
.L_x_30:
        /* <DEDUP_REMOVED lines=31> */
[----:B---3--:R-:W-:Y:S05]  /*43a0*/  CALL.REL.NOINC `($__internal_2_$__cuda_sm20_dsqrt_rn_f64_mediumpath_v1) ;  /* 0x0000000800a87944 */ /* 0x008fea0003c00000 */
[----:B------:R-:W-:Y:S01]  /*43b0*/  MOV R8, R4 ;  /* 0x0000000400087202 */ /* 0x000fe20000000f00 */
[----:B------:R-:W-:-:S07]  /*43c0*/  IMAD.MOV.U32 R9, RZ, RZ, R5 ;  /* 0x000000ffff097224 */ /* 0x000fce00078e0005 */
.L_x_31:
        /* <DEDUP_REMOVED lines=18> */
[----:B---3--:R-:W-:Y:S05]  /*44f0*/  CALL.REL.NOINC `($__internal_1_$__cuda_sm20_div_rn_f64_full) ;  /* 0x0000000000e87944 */ /* 0x008fea0003c00000 */
[----:B------:R-:W-:Y:S01]  /*4500*/  IMAD.MOV.U32 R4, RZ, RZ, R6 ;  /* 0x000000ffff047224 */ /* 0x000fe200078e0006 */
[----:B------:R-:W-:-:S07]  /*4510*/  MOV R5, R7 ;  /* 0x0000000700057202 */ /* 0x000fce0000000f00 */
.L_x_32:
[----:B------:R-:W-:Y:S01]  /*4520*/  FSEL R4, R4, RZ, P1 ;  /* 0x000000ff04047208 */ /* 0x000fe20000800000 */
[----:B------:R-:W-:Y:S01]  /*4530*/  UIMAD.WIDE.U32 UR6, UR5, 0x4, UR20 ;  /* 0x00000004050678a5 */ /* 0x000fe2000f8e0014 */
[----:B------:R-:W-:Y:S01]  /*4540*/  FSEL R5, R5, RZ, P1 ;  /* 0x000000ff05057208 */ /* 0x000fe20000800000 */
[----:B------:R-:W-:Y:S01]  /*4550*/  FADD R0, -R3, R0 ;  /* 0x0000000003007221 */ /* 0x000fe20000000100 */
[----:B------:R-:W-:Y:S02]  /*4560*/  UIADD3 UR4, UPT, UPT, UR4, 0x2, URZ ;  /* 0x0000000204047890 */ /* 0x000fe4000fffe0ff */
[----:B------:R-:W-:Y:S01]  /*4570*/  ULEA UR10, UR15, UR10, 0x1 ;  /* 0x0000000a0f0a7291 */ /* 0x000fe2000f8e08ff */
[----:B------:R-:W-:Y:S01]  /*4580*/  IMAD.U32 R6, RZ, RZ, UR6 ;  /* 0x00000006ff067e24 */ /* 0x000fe2000f8e00ff */
[----:B------:R-:W-:Y:S01]  /*4590*/  DMUL R4, R10, R4 ;  /* 0x000000040a047228 */ /* 0x000fe20000000000 */
[----:B------:R-:W-:Y:S01]  /*45a0*/  MOV R7, UR7 ;  /* 0x0000000700077c02 */ /* 0x000fe20008000f00 */
[----:B---3--:R-:W-:-:S02]  /*45b0*/  UISETP.GE.AND UP0, UPT, UR4, UR22, UPT ;  /* 0x000000160400728c */ /* 0x008fc4000bf06270 */
[----:B------:R-:W-:Y:S02]  /*45c0*/  ULEA UR11, UR15, UR11, 0x1 ;  /* 0x0000000b0f0b7291 */ /* 0x000fe4000f8e08ff */
[----:B------:R-:W-:Y:S02]  /*45d0*/  ULEA UR14, UR15, UR14, 0x1 ;  /* 0x0000000e0f0e7291 */ /* 0x000fe4000f8e08ff */
[----:B------:R-:W-:Y:S02]  /*45e0*/  ULEA UR5, UR15, UR5, 0x1 ;  /* 0x000000050f057291 */ /* 0x000fe4000f8e08ff */
[----:B------:R-:W0:Y:S02]  /*45f0*/  F2F.F32.F64 R4, R4 ;  /* 0x0000000400047310 */ /* 0x000e240000301000 */
[----:B0-----:R-:W-:-:S05]  /*4600*/  FFMA R3, R0, R4, R3 ;  /* 0x0000000400037223 */ /* 0x001fca0000000003 */
[----:B------:R0:W-:Y:S01]  /*4610*/  STG.E desc[UR12][R6.64], R3 ;  /* 0x0000000306007986 */ /* 0x0001e2000c10190c */
[----:B------:R-:W-:Y:S05]  /*4620*/  BRA.U !UP0, `(.L_x_33) ;  /* 0xfffffff108047547 */ /* 0x000fea000b83ffff */
[----:B------:R-:W-:Y:S05]  /*4630*/  EXIT ;  /* 0x000000000000794d */ /* 0x000fea0003800000 */
        .weak           $__internal_0_$__cuda_sm20_dblrcp_rn_slowpath_v3
        .type           $__internal_0_$__cuda_sm20_dblrcp_rn_slowpath_v3,@function
        .size           $__internal_0_$__cuda_sm20_dblrcp_rn_slowpath_v3,($__internal_1_$__cuda_sm20_div_rn_f64_full - $__internal_0_$__cuda_sm20_dblrcp_rn_slowpath_v3)
$__internal_0_$__cuda_sm20_dblrcp_rn_slowpath_v3:
[----:B------:R-:W-:-:S14]  /*4640*/  DSETP.GTU.AND P0, PT, |R6|, +INF , PT ;  /* 0x7ff000000600742a */ /* 0x000fdc0003f0c200 */
[----:B------:R-:W-:Y:S05]  /*4650*/  @P0 BRA `(.L_x_34) ;  /* 0x00000000007c0947 */ /* 0x000fea0003800000 */
[----:B------:R-:W-:-:S05]  /*4660*/  LOP3.LUT R11, R7, 0x7fffffff, RZ, 0xc0, !PT ;  /* 0x7fffffff070b7812 */ /* 0x000fca00078ec0ff */
[----:B------:R-:W-:-:S05]  /*4670*/  VIADD R2, R11, 0xffffffff ;  /* 0xffffffff0b027836 */ /* 0x000fca0000000000 */
[----:B------:R-:W-:-:S13]  /*4680*/  ISETP.GE.U32.AND P0, PT, R2, 0x7fefffff, PT ;  /* 0x7fefffff0200780c */ /* 0x000fda0003f06070 */
[----:B------:R-:W-:Y:S02]  /*4690*/  @P0 LOP3.LUT R9, R7, 0x7ff00000, RZ, 0x3c, !PT ;  /* 0x7ff0000007090812 */ /* 0x000fe400078e3cff */
[----:B------:R-:W-:Y:S01]  /*46a0*/  @P0 MOV R8, RZ ;  /* 0x000000ff00080202 */ /* 0x000fe20000000f00 */
[----:B------:R-:W-:Y:S06]  /*46b0*/  @P0 BRA `(.L_x_35) ;  /* 0x00000000006c0947 */ /* 0x000fec0003800000 */
[----:B------:R-:W-:-:S13]  /*46c0*/  ISETP.GE.U32.AND P0, PT, R11, 0x1000001, PT ;  /* 0x010000010b00780c */ /* 0x000fda0003f06070 */
[----:B------:R-:W-:Y:S05]  /*46d0*/  @!P0 BRA `(.L_x_36) ;  /* 0x0000000000348947 */ /* 0x000fea0003800000 */
[----:B------:R-:W-:Y:S01]  /*46e0*/  VIADD R9, R7, 0xc0200000 ;  /* 0xc020000007097836 */ /* 0x000fe20000000000 */
[----:B------:R-:W-:-:S03]  /*46f0*/  MOV R8, R6 ;  /* 0x0000000600087202 */ /* 0x000fc60000000f00 */
[----:B------:R-:W0:Y:S03]  /*4700*/  MUFU.RCP64H R11, R9 ;  /* 0x00000009000b7308 */ /* 0x000e260000001800 */
[----:B0-----:R-:W-:-:S08]  /*4710*/  DFMA R12, -R8, R10, 1 ;  /* 0x3ff00000080c742b */ /* 0x001fd0000000010a */
[----:B------:R-:W-:-:S08]  /*4720*/  DFMA R12, R12, R12, R12 ;  /* 0x0000000c0c0c722b */ /* 0x000fd0000000000c */
[----:B------:R-:W-:-:S08]  /*4730*/  DFMA R12, R10, R12, R10 ;  /* 0x0000000c0a0c722b */ /* 0x000fd0000000000a */
[----:B------:R-:W-:-:S08]  /*4740*/  DFMA R10, -R8, R12, 1 ;  /* 0x3ff00000080a742b */ /* 0x000fd0000000010c */
[----:B------:R-:W-:-:S08]  /*4750*/  DFMA R10, R12, R10, R12 ;  /* 0x0000000a0c0a722b */ /* 0x000fd0000000000c */
[----:B------:R-:W-:-:S08]  /*4760*/  DMUL R10, R10, 2.2250738585072013831e-308 ;  /* 0x001000000a0a7828 */ /* 0x000fd00000000000 */
[----:B------:R-:W-:-:S08]  /*4770*/  DFMA R6, -R6, R10, 1 ;  /* 0x3ff000000606742b */ /* 0x000fd0000000010a */
[----:B------:R-:W-:-:S08]  /*4780*/  DFMA R6, R6, R6, R6 ;  /* 0x000000060606722b */ /* 0x000fd00000000006 */
[----:B------:R-:W-:Y:S01]  /*4790*/  DFMA R8, R10, R6, R10 ;  /* 0x000000060a08722b */ /* 0x000fe2000000000a */
[----:B------:R-:W-:Y:S10]  /*47a0*/  BRA `(.L_x_35) ;  /* 0x0000000000307947 */ /* 0x000ff40003800000 */
.L_x_36:
[----:B------:R-:W-:Y:S01]  /*47b0*/  DMUL R6, R6, 8.11296384146066816958e+31 ;  /* 0x4690000006067828 */ /* 0x000fe20000000000 */
[----:B------:R-:W-:-:S05]  /*47c0*/  IMAD.MOV.U32 R8, RZ, RZ, R10 ;  /* 0x000000ffff087224 */ /* 0x000fca00078e000a */
[----:B------:R-:W0:Y:S02]  /*47d0*/  MUFU.RCP64H R9, R7 ;  /* 0x0000000700097308 */ /* 0x000e240000001800 */
[----:B0-----:R-:W-:-:S08]  /*47e0*/  DFMA R10, -R6, R8, 1 ;  /* 0x3ff00000060a742b */ /* 0x001fd00000000108 */
[----:B------:R-:W-:-:S08]  /*47f0*/  DFMA R10, R10, R10, R10 ;  /* 0x0000000a0a0a722b */ /* 0x000fd0000000000a */
[----:B------:R-:W-:-:S08]  /*4800*/  DFMA R10, R8, R10, R8 ;  /* 0x0000000a080a722b */ /* 0x000fd00000000008 */
[----:B------:R-:W-:-:S08]  /*4810*/  DFMA R8, -R6, R10, 1 ;  /* 0x3ff000000608742b */ /* 0x000fd0000000010a */
[----:B------:R-:W-:-:S08]  /*4820*/  DFMA R8, R10, R8, R10 ;  /* 0x000000080a08722b */ /* 0x000fd0000000000a */
[----:B------:R-:W-:Y:S01]  /*4830*/  DMUL R8, R8, 8.11296384146066816958e+31 ;  /* 0x4690000008087828 */ /* 0x000fe20000000000 */
[----:B------:R-:W-:Y:S10]  /*4840*/  BRA `(.L_x_35) ;  /* 0x0000000000087947 */ /* 0x000ff40003800000 */
.L_x_34:
[----:B------:R-:W-:Y:S02]  /*4850*/  LOP3.LUT R9, R7, 0x80000, RZ, 0xfc, !PT ;  /* 0x0008000007097812 */ /* 0x000fe400078efcff */
[----:B------:R-:W-:-:S07]  /*4860*/  MOV R8, R6 ;  /* 0x0000000600087202 */ /* 0x000fce0000000f00 */
.L_x_35:
[----:B------:R-:W-:Y:S01]  /*4870*/  IMAD.MOV.U32 R6, RZ, RZ, R0 ;  /* 0x000000ffff067224 */ /* 0x000fe200078e0000 */
[----:B------:R-:W-:-:S04]  /*4880*/  MOV R7, 0x0 ;  /* 0x0000000000077802 */ /* 0x000fc80000000f00 */
[----:B------:R-:W-:Y:S05]  /*4890*/  RET.REL.NODEC R6 `(vidya_many_series_one_param_f32) ;  /* 0xffffffb406d87950 */ /* 0x000fea0003c3ffff */
        .weak           $__internal_1_$__cuda_sm20_div_rn_f64_full
        .type           $__internal_1_$__cuda_sm20_div_rn_f64_full,@function
        .size           $__internal_1_$__cuda_sm20_div_rn_f64_full,($__internal_2_$__cuda_sm20_dsqrt_rn_f64_mediumpath_v1 - $__internal_1_$__cuda_sm20_div_rn_f64_full)
$__internal_1_$__cuda_sm20_div_rn_f64_full:
[C---:B------:R-:W-:Y:S01]  /*48a0*/  FSETP.GEU.AND P0, PT, |R7|.reuse, 1.469367938527859385e-39, PT ;  /* 0x001000000700780b */ /* 0x040fe20003f0e200 */
[----:B------:R-:W-:Y:S01]  /*48b0*/  IMAD.MOV.U32 R24, RZ, RZ, 0x1ca00000 ;  /* 0x1ca00000ff187424 */ /* 0x000fe200078e00ff */
[C---:B------:R-:W-:Y:S02]  /*48c0*/  LOP3.LUT R30, R7.reuse, 0x800fffff, RZ, 0xc0, !PT ;  /* 0x800fffff071e7812 */ /* 0x040fe400078ec0ff */
[----:B------:R-:W-:Y:S02]  /*48d0*/  MOV R8, 0x1 ;  /* 0x0000000100087802 */ /* 0x000fe40000000f00 */
[----:B------:R-:W-:Y:S01]  /*48e0*/  LOP3.LUT R31, R30, 0x3ff00000, RZ, 0xfc, !PT ;  /* 0x3ff000001e1f7812 */ /* 0x000fe200078efcff */
[----:B------:R-:W-:Y:S01]  /*48f0*/  IMAD.MOV.U32 R30, RZ, RZ, R6 ;  /* 0x000000ffff1e7224 */ /* 0x000fe200078e0006 */
[----:B------:R-:W-:Y:S02]  /*4900*/  LOP3.LUT R26, R7, 0x7ff00000, RZ, 0xc0, !PT ;  /* 0x7ff00000071a7812 */ /* 0x000fe400078ec0ff */
[----:B------:R-:W-:-:S03]  /*4910*/  LOP3.LUT R5, R33, 0x7ff00000, RZ, 0xc0, !PT ;  /* 0x7ff0000021057812 */ /* 0x000fc600078ec0ff */
[----:B------:R-:W-:Y:S01]  /*4920*/  @!P0 DMUL R30, R6, 8.98846567431157953865e+307 ;  /* 0x7fe00000061e8828 */ /* 0x000fe20000000000 */
[----:B------:R-:W-:Y:S02]  /*4930*/  ISETP.GE.U32.AND P2, PT, R5, R26, PT ;  /* 0x0000001a0500720c */ /* 0x000fe40003f46070 */
[----:B------:R-:W-:-:S03]  /*4940*/  MOV R25, R5 ;  /* 0x0000000500197202 */ /* 0x000fc60000000f00 */
[----:B------:R-:W0:Y:S02]  /*4950*/  MUFU.RCP64H R9, R31 ;  /* 0x0000001f00097308 */ /* 0x000e240000001800 */
[----:B0-----:R-:W-:-:S08]  /*4960*/  DFMA R34, R8, -R30, 1 ;  /* 0x3ff000000822742b */ /* 0x001fd0000000081e */
[----:B------:R-:W-:-:S08]  /*4970*/  DFMA R34, R34, R34, R34 ;  /* 0x000000222222722b */ /* 0x000fd00000000022 */
[----:B------:R-:W-:Y:S01]  /*4980*/  DFMA R34, R8, R34, R8 ;  /* 0x000000220822722b */ /* 0x000fe20000000008 */
[----:B------:R-:W-:Y:S02]  /*4990*/  SEL R8, R24, 0x63400000, !P2 ;  /* 0x6340000018087807 */ /* 0x000fe40005000000 */
[----:B------:R-:W-:Y:S02]  /*49a0*/  FSETP.GEU.AND P2, PT, |R33|, 1.469367938527859385e-39, PT ;  /* 0x001000002100780b */ /* 0x000fe40003f4e200 */
[----:B------:R-:W-:Y:S01]  /*49b0*/  LOP3.LUT R9, R8, 0x800fffff, R33, 0xf8, !PT ;  /* 0x800fffff08097812 */ /* 0x000fe200078ef821 */
[----:B------:R-:W-:Y:S02]  /*49c0*/  IMAD.MOV.U32 R8, RZ, RZ, R32 ;  /* 0x000000ffff087224 */ /* 0x000fe400078e0020 */
[----:B------:R-:W-:-:S08]  /*49d0*/  DFMA R28, R34, -R30, 1 ;  /* 0x3ff00000221c742b */ /* 0x000fd0000000081e */
[----:B------:R-:W-:Y:S01]  /*49e0*/  DFMA R34, R34, R28, R34 ;  /* 0x0000001c2222722b */ /* 0x000fe20000000022 */
[----:B------:R-:W-:Y:S10]  /*49f0*/  @P2 BRA `(.L_x_37) ;  /* 0x0000000000202947 */ /* 0x000ff40003800000 */
[----:B------:R-:W-:-:S04]  /*4a00*/  LOP3.LUT R28, R7, 0x7ff00000, RZ, 0xc0, !PT ;  /* 0x7ff00000071c7812 */ /* 0x000fc800078ec0ff */
[----:B------:R-:W-:Y:S02]  /*4a10*/  ISETP.GE.U32.AND P2, PT, R5, R28, PT ;  /* 0x0000001c0500720c */ /* 0x000fe40003f46070 */
[----:B------:R-:W-:Y:S02]  /*4a20*/  MOV R28, RZ ;  /* 0x000000ff001c7202 */ /* 0x000fe40000000f00 */
[----:B------:R-:W-:-:S04]  /*4a30*/  SEL R25, R24, 0x63400000, !P2 ;  /* 0x6340000018197807 */ /* 0x000fc80005000000 */
[----:B------:R-:W-:-:S04]  /*4a40*/  LOP3.LUT R25, R25, 0x80000000, R33, 0xf8, !PT ;  /* 0x8000000019197812 */ /* 0x000fc800078ef821 */
[----:B------:R-:W-:-:S06]  /*4a50*/  LOP3.LUT R29, R25, 0x100000, RZ, 0xfc, !PT ;  /* 0x00100000191d7812 */ /* 0x000fcc00078efcff */
[----:B------:R-:W-:-:S10]  /*4a60*/  DFMA R8, R8, 2, -R28 ;  /* 0x400000000808782b */ /* 0x000fd4000000081c */
[----:B------:R-:W-:-:S07]  /*4a70*/  LOP3.LUT R25, R9, 0x7ff00000, RZ, 0xc0, !PT ;  /* 0x7ff0000009197812 */ /* 0x000fce00078ec0ff */
.L_x_37:
[----:B------:R-:W-:Y:S01]  /*4a80*/  VIADD R27, R25, 0xffffffff ;  /* 0xffffffff191b7836 */ /* 0x000fe20000000000 */
[----:B------:R-:W-:Y:S01]  /*4a90*/  @!P0 LOP3.LUT R26, R31, 0x7ff00000, RZ, 0xc0, !PT ;  /* 0x7ff000001f1a8812 */ /* 0x000fe200078ec0ff */
[----:B------:R-:W-:-:S03]  /*4aa0*/  DMUL R36, R34, R8 ;  /* 0x0000000822247228 */ /* 0x000fc60000000000 */
[----:B------:R-:W-:Y:S02]  /*4ab0*/  ISETP.GT.U32.AND P0, PT, R27, 0x7feffffe, PT ;  /* 0x7feffffe1b00780c */ /* 0x000fe40003f04070 */
[----:B------:R-:W-:-:S03]  /*4ac0*/  IADD3 R27, PT, PT, R26, -0x1, RZ ;  /* 0xffffffff1a1b7810 */ /* 0x000fc60007ffe0ff */
[----:B------:R-:W-:Y:S01]  /*4ad0*/  DFMA R28, R36, -R30, R8 ;  /* 0x8000001e241c722b */ /* 0x000fe20000000008 */
[----:B------:R-:W-:-:S07]  /*4ae0*/  ISETP.GT.U32.OR P0, PT, R27, 0x7feffffe, P0 ;  /* 0x7feffffe1b00780c */ /* 0x000fce0000704470 */
[----:B------:R-:W-:-:S06]  /*4af0*/  DFMA R28, R34, R28, R36 ;  /* 0x0000001c221c722b */ /* 0x000fcc0000000024 */
[----:B------:R-:W-:Y:S05]  /*4b00*/  @P0 BRA `(.L_x_38) ;  /* 0x00000000006c0947 */ /* 0x000fea0003800000 */
[----:B------:R-:W-:-:S04]  /*4b10*/  LOP3.LUT R26, R7, 0x7ff00000, RZ, 0xc0, !PT ;  /* 0x7ff00000071a7812 */ /* 0x000fc800078ec0ff */
[CC--:B------:R-:W-:Y:S02]  /*4b20*/  VIADDMNMX R25, R5.reuse, -R26.reuse, 0xb9600000, !PT ;  /* 0xb960000005197446 */ /* 0x0c0fe4000780091a */
[----:B------:R-:W-:Y:S01]  /*4b30*/  ISETP.GE.U32.AND P0, PT, R5, R26, PT ;  /* 0x0000001a0500720c */ /* 0x000fe20003f06070 */
[----:B------:R-:W-:Y:S01]  /*4b40*/  IMAD.MOV.U32 R26, RZ, RZ, RZ ;  /* 0x000000ffff1a7224 */ /* 0x000fe200078e00ff */
[----:B------:R-:W-:Y:S02]  /*4b50*/  VIMNMX R25, PT, PT, R25, 0x46a00000, PT ;  /* 0x46a0000019197848 */ /* 0x000fe40003fe0100 */
[----:B------:R-:W-:-:S05]  /*4b60*/  SEL R24, R24, 0x63400000, !P0 ;  /* 0x6340000018187807 */ /* 0x000fca0004000000 */
[----:B------:R-:W-:-:S05]  /*4b70*/  IMAD.IADD R24, R25, 0x1, -R24 ;  /* 0x0000000119187824 */ /* 0x000fca00078e0a18 */
[----:B------:R-:W-:-:S06]  /*4b80*/  IADD3 R27, PT, PT, R24, 0x7fe00000, RZ ;  /* 0x7fe00000181b7810 */ /* 0x000fcc0007ffe0ff */
[----:B------:R-:W-:-:S10]  /*4b90*/  DMUL R34, R28, R26 ;  /* 0x0000001a1c227228 */ /* 0x000fd40000000000 */
[----:B------:R-:W-:-:S13]  /*4ba0*/  FSETP.GTU.AND P0, PT, |R35|, 1.469367938527859385e-39, PT ;  /* 0x001000002300780b */ /* 0x000fda0003f0c200 */
[----:B------:R-:W-:Y:S05]  /*4bb0*/  @P0 BRA `(.L_x_39) ;  /* 0x0000000000940947 */ /* 0x000fea0003800000 */
[----:B------:R-:W-:Y:S01]  /*4bc0*/  DFMA R8, R28, -R30, R8 ;  /* 0x8000001e1c08722b */ /* 0x000fe20000000008 */
[----:B------:R-:W-:-:S09]  /*4bd0*/  MOV R26, RZ ;  /* 0x000000ff001a7202 */ /* 0x000fd20000000f00 */
[C---:B------:R-:W-:Y:S02]  /*4be0*/  FSETP.NEU.AND P0, PT, R9.reuse, RZ, PT ;  /* 0x000000ff0900720b */ /* 0x040fe40003f0d000 */
[----:B------:R-:W-:-:S04]  /*4bf0*/  LOP3.LUT R7, R9, 0x80000000, R7, 0x48, !PT ;  /* 0x8000000009077812 */ /* 0x000fc800078e4807 */
[----:B------:R-:W-:-:S07]  /*4c00*/  LOP3.LUT R27, R7, R27, RZ, 0xfc, !PT ;  /* 0x0000001b071b7212 */ /* 0x000fce00078efcff */
[----:B------:R-:W-:Y:S05]  /*4c10*/  @!P0 BRA `(.L_x_39) ;  /* 0x00000000007c8947 */ /* 0x000fea0003800000 */
[----:B------:R-:W-:Y:S01]  /*4c20*/  IMAD.MOV R9, RZ, RZ, -R24 ;  /* 0x000000ffff097224 */ /* 0x000fe200078e0a18 */
[----:B------:R-:W-:Y:S01]  /*4c30*/  MOV R8, RZ ;  /* 0x000000ff00087202 */ /* 0x000fe20000000f00 */
[----:B------:R-:W-:Y:S01]  /*4c40*/  DMUL.RP R26, R28, R26 ;  /* 0x0000001a1c1a7228 */ /* 0x000fe20000008000 */
[----:B------:R-:W-:-:S04]  /*4c50*/  IADD3 R5, PT, PT, -R24, -0x43300000, RZ ;  /* 0xbcd0000018057810 */ /* 0x000fc80007ffe1ff */
[----:B------:R-:W-:-:S05]  /*4c60*/  DFMA R8, R34, -R8, R28 ;  /* 0x800000082208722b */ /* 0x000fca000000001c */
[----:B------:R-:W-:-:S05]  /*4c70*/  LOP3.LUT R7, R27, R7, RZ, 0x3c, !PT ;  /* 0x000000071b077212 */ /* 0x000fca00078e3cff */
[----:B------:R-:W-:-:S04]  /*4c80*/  FSETP.NEU.AND P0, PT, |R9|, R5, PT ;  /* 0x000000050900720b */ /* 0x000fc80003f0d200 */
[----:B------:R-:W-:Y:S02]  /*4c90*/  FSEL R34, R26, R34, !P0 ;  /* 0x000000221a227208 */ /* 0x000fe40004000000 */
[----:B------:R-:W-:Y:S01]  /*4ca0*/  FSEL R35, R7, R35, !P0 ;  /* 0x0000002307237208 */ /* 0x000fe20004000000 */
[----:B------:R-:W-:Y:S06]  /*4cb0*/  BRA `(.L_x_39) ;  /* 0x0000000000547947 */ /* 0x000fec0003800000 */
.L_x_38:
[----:B------:R-:W-:-:S14]  /*4cc0*/  DSETP.NAN.AND P0, PT, R32, R32, PT ;  /* 0x000000202000722a */ /* 0x000fdc0003f08000 */
[----:B------:R-:W-:Y:S05]  /*4cd0*/  @P0 BRA `(.L_x_40) ;  /* 0x0000000000440947 */ /* 0x000fea0003800000 */
[----:B------:R-:W-:-:S14]  /*4ce0*/  DSETP.NAN.AND P0, PT, R6, R6, PT ;  /* 0x000000060600722a */ /* 0x000fdc0003f08000 */
[----:B------:R-:W-:Y:S05]  /*4cf0*/  @P0 BRA `(.L_x_41) ;  /* 0x0000000000300947 */ /* 0x000fea0003800000 */
[----:B------:R-:W-:Y:S01]  /*4d00*/  ISETP.NE.AND P0, PT, R25, R26, PT ;  /* 0x0000001a1900720c */ /* 0x000fe20003f05270 */
[----:B------:R-:W-:Y:S01]  /*4d10*/  IMAD.MOV.U32 R34, RZ, RZ, 0x0 ;  /* 0x00000000ff227424 */ /* 0x000fe200078e00ff */
[----:B------:R-:W-:-:S11]  /*4d20*/  MOV R35, 0xfff80000 ;  /* 0xfff8000000237802 */ /* 0x000fd60000000f00 */
[----:B------:R-:W-:Y:S05]  /*4d30*/  @!P0 BRA `(.L_x_39) ;  /* 0x0000000000348947 */ /* 0x000fea0003800000 */
[----:B------:R-:W-:Y:S02]  /*4d40*/  ISETP.NE.AND P0, PT, R25, 0x7ff00000, PT ;  /* 0x7ff000001900780c */ /* 0x000fe40003f05270 */
[----:B------:R-:W-:Y:S02]  /*4d50*/  LOP3.LUT R35, R33, 0x80000000, R7, 0x48, !PT ;  /* 0x8000000021237812 */ /* 0x000fe400078e4807 */
[----:B------:R-:W-:-:S13]  /*4d60*/  ISETP.EQ.OR P0, PT, R26, RZ, !P0 ;  /* 0x000000ff1a00720c */ /* 0x000fda0004702670 */
[----:B------:R-:W-:Y:S01]  /*4d70*/  @P0 LOP3.LUT R5, R35, 0x7ff00000, RZ, 0xfc, !PT ;  /* 0x7ff0000023050812 */ /* 0x000fe200078efcff */
[----:B------:R-:W-:Y:S01]  /*4d80*/  @!P0 IMAD.MOV.U32 R34, RZ, RZ, RZ ;  /* 0x000000ffff228224 */ /* 0x000fe200078e00ff */
[----:B------:R-:W-:-:S03]  /*4d90*/  @P0 MOV R34, RZ ;  /* 0x000000ff00220202 */ /* 0x000fc60000000f00 */
[----:B------:R-:W-:Y:S01]  /*4da0*/  @P0 IMAD.MOV.U32 R35, RZ, RZ, R5 ;  /* 0x000000ffff230224 */ /* 0x000fe200078e0005 */
[----:B------:R-:W-:Y:S06]  /*4db0*/  BRA `(.L_x_39) ;  /* 0x0000000000147947 */ /* 0x000fec0003800000 */
.L_x_41:
[----:B------:R-:W-:Y:S02]  /*4dc0*/  LOP3.LUT R35, R7, 0x80000, RZ, 0xfc, !PT ;  /* 0x0008000007237812 */ /* 0x000fe400078efcff */
[----:B------:R-:W-:Y:S01]  /*4dd0*/  MOV R34, R6 ;  /* 0x0000000600227202 */ /* 0x000fe20000000f00 */
[----:B------:R-:W-:Y:S06]  /*4de0*/  BRA `(.L_x_39) ;  /* 0x0000000000087947 */ /* 0x000fec0003800000 */
.L_x_40:
[----:B------:R-:W-:Y:S01]  /*4df0*/  LOP3.LUT R35, R33, 0x80000, RZ, 0xfc, !PT ;  /* 0x0008000021237812 */ /* 0x000fe200078efcff */
[----:B------:R-:W-:-:S07]  /*4e00*/  IMAD.MOV.U32 R34, RZ, RZ, R32 ;  /* 0x000000ffff227224 */ /* 0x000fce00078e0020 */
.L_x_39:
[----:B------:R-:W-:Y:S01]  /*4e10*/  MOV R5, 0x0 ;  /* 0x0000000000057802 */ /* 0x000fe20000000f00 */
[----:B------:R-:W-:Y:S01]  /*4e20*/  IMAD.MOV.U32 R7, RZ, RZ, R35 ;  /* 0x000000ffff077224 */ /* 0x000fe200078e0023 */
[----:B------:R-:W-:Y:S02]  /*4e30*/  MOV R6, R34 ;  /* 0x0000002200067202 */ /* 0x000fe40000000f00 */
[----:B------:R-:W-:Y:S05]  /*4e40*/  RET.REL.NODEC R4 `(vidya_many_series_one_param_f32) ;  /* 0xffffffb0046c7950 */ /* 0x000fea0003c3ffff */
        .weak           $__internal_2_$__cuda_sm20_dsqrt_rn_f64_mediumpath_v1
        .type           $__internal_2_$__cuda_sm20_dsqrt_rn_f64_mediumpath_v1,@function
        .size           $__internal_2_$__cuda_sm20_dsqrt_rn_f64_mediumpath_v1,(.L_x_96 - $__internal_2_$__cuda_sm20_dsqrt_rn_f64_mediumpath_v1)
$__internal_2_$__cuda_sm20_dsqrt_rn_f64_mediumpath_v1:
[----:B------:R-:W-:Y:S01]  /*4e50*/  ISETP.GE.U32.AND P0, PT, R4, -0x3400000, PT ;  /* 0xfcc000000400780c */ /* 0x000fe20003f06070 */
[----:B------:R-:W-:-:S12]  /*4e60*/  IMAD.MOV.U32 R27, RZ, RZ, R5 ;  /* 0x000000ffff1b7224 */ /* 0x000fd800078e0005 */
[----:B------:R-:W-:Y:S05]  /*4e70*/  @!P0 BRA `(.L_x_42) ;  /* 0x0000000000208947 */ /* 0x000fea0003800000 */
[----:B------:R-:W-:-:S10]  /*4e80*/  DFMA.RM R6, R8, R26, R6 ;  /* 0x0000001a0806722b */ /* 0x000fd40000004006 */
[----:B------:R-:W-:-:S04]  /*4e90*/  IADD3 R4, P0, PT, R6, 0x1, RZ ;  /* 0x0000000106047810 */ /* 0x000fc80007f1e0ff */
[----:B------:R-:W-:-:S06]  /*4ea0*/  IADD3.X R5, PT, PT, RZ, R7, RZ, P0, !PT ;  /* 0x00000007ff057210 */ /* 0x000fcc00007fe4ff */
[----:B------:R-:W-:-:S08]  /*4eb0*/  DFMA.RP R24, -R6, R4, R24 ;  /* 0x000000040618722b */ /* 0x000fd00000008118 */
[----:B------:R-:W-:-:S06]  /*4ec0*/  DSETP.GT.AND P0, PT, R24, RZ, PT ;  /* 0x000000ff1800722a */ /* 0x000fcc0003f04000 */
[----:B------:R-:W-:Y:S02]  /*4ed0*/  FSEL R4, R4, R6, P0 ;  /* 0x0000000604047208 */ /* 0x000fe40000000000 */
[----:B------:R-:W-:Y:S01]  /*4ee0*/  FSEL R5, R5, R7, P0 ;  /* 0x0000000705057208 */ /* 0x000fe20000000000 */
[----:B------:R-:W-:Y:S06]  /*4ef0*/  BRA `(.L_x_43) ;  /* 0x0000000000647947 */ /* 0x000fec0003800000 */
.L_x_42:
[----:B------:R-:W-:-:S14]  /*4f00*/  DSETP.NE.AND P0, PT, R24, RZ, PT ;  /* 0x000000ff1800722a */ /* 0x000fdc0003f05000 */
[----:B------:R-:W-:Y:S05]  /*4f10*/  @!P0 BRA `(.L_x_44) ;  /* 0x0000000000588947 */ /* 0x000fea0003800000 */
[----:B------:R-:W-:-:S13]  /*4f20*/  ISETP.GE.AND P0, PT, R25, RZ, PT ;  /* 0x000000ff1900720c */ /* 0x000fda0003f06270 */
[----:B------:R-:W-:Y:S01]  /*4f30*/  @!P0 IMAD.MOV.U32 R4, RZ, RZ, 0x0 ;  /* 0x00000000ff048424 */ /* 0x000fe200078e00ff */
[----:B------:R-:W-:Y:S01]  /*4f40*/  @!P0 MOV R5, 0xfff80000 ;  /* 0xfff8000000058802 */ /* 0x000fe20000000f00 */
[----:B------:R-:W-:Y:S06]  /*4f50*/  @!P0 BRA `(.L_x_43) ;  /* 0x00000000004c8947 */ /* 0x000fec0003800000 */
[----:B------:R-:W-:-:S13]  /*4f60*/  ISETP.GT.AND P0, PT, R25, 0x7fefffff, PT ;  /* 0x7fefffff1900780c */ /* 0x000fda0003f04270 */
[----:B------:R-:W-:Y:S05]  /*4f70*/  @P0 BRA `(.L_x_44) ;  /* 0x0000000000400947 */ /* 0x000fea0003800000 */
[----:B------:R-:W-:Y:S01]  /*4f80*/  DMUL R24, R24, 8.11296384146066816958e+31 ;  /* 0x4690000018187828 */ /* 0x000fe20000000000 */
[----:B------:R-:W-:Y:S01]  /*4f90*/  IMAD.MOV.U32 R8, RZ, RZ, RZ ;  /* 0x000000ffff087224 */ /* 0x000fe200078e00ff */
[----:B------:R-:W-:Y:S01]  /*4fa0*/  MOV R4, 0x0 ;  /* 0x0000000000047802 */ /* 0x000fe20000000f00 */
[----:B------:R-:W-:-:S03]  /*4fb0*/  IMAD.MOV.U32 R5, RZ, RZ, 0x3fd80000 ;  /* 0x3fd80000ff057424 */ /* 0x000fc600078e00ff */
[----:B------:R-:W0:Y:S02]  /*4fc0*/  MUFU.RSQ64H R9, R25 ;  /* 0x0000001900097308 */ /* 0x000e240000001c00 */
[----:B0-----:R-:W-:-:S08]  /*4fd0*/  DMUL R6, R8, R8 ;  /* 0x0000000808067228 */ /* 0x001fd00000000000 */
[----:B------:R-:W-:-:S08]  /*4fe0*/  DFMA R6, R24, -R6, 1 ;  /* 0x3ff000001806742b */ /* 0x000fd00000000806 */
[----:B------:R-:W-:Y:S02]  /*4ff0*/  DFMA R4, R6, R4, 0.5 ;  /* 0x3fe000000604742b */ /* 0x000fe40000000004 */
[----:B------:R-:W-:-:S08]  /*5000*/  DMUL R6, R8, R6 ;  /* 0x0000000608067228 */ /* 0x000fd00000000000 */
[----:B------:R-:W-:-:S08]  /*5010*/  DFMA R6, R4, R6, R8 ;  /* 0x000000060406722b */ /* 0x000fd00000000008 */
[----:B------:R-:W-:Y:S02]  /*5020*/  DMUL R4, R24, R6 ;  /* 0x0000000618047228 */ /* 0x000fe40000000000 */
[----:B------:R-:W-:-:S06]  /*5030*/  IADD3 R7, PT, PT, R7, -0x100000, RZ ;  /* 0xfff0000007077810 */ /* 0x000fcc0007ffe0ff */
[----:B------:R-:W-:-:S08]  /*5040*/  DFMA R8, R4, -R4, R24 ;  /* 0x800000040408722b */ /* 0x000fd00000000018 */
[----:B------:R-:W-:-:S10]  /*5050*/  DFMA R4, R6, R8, R4 ;  /* 0x000000080604722b */ /* 0x000fd40000000004 */
[----:B------:R-:W-:Y:S01]  /*5060*/  VIADD R5, R5, 0xfcb00000 ;  /* 0xfcb0000005057836 */ /* 0x000fe20000000000 */
[----:B------:R-:W-:Y:S06]  /*5070*/  BRA `(.L_x_43) ;  /* 0x0000000000047947 */ /* 0x000fec0003800000 */
.L_x_44:
[----:B------:R-:W-:-:S11]  /*5080*/  DADD R4, R24, R24 ;  /* 0x0000000018047229 */ /* 0x000fd60000000018 */
.L_x_43:
[----:B------:R-:W-:-:S04]  /*5090*/  MOV R29, 0x0 ;  /* 0x00000000001d7802 */ /* 0x000fc80000000f00 */
[----:B------:R-:W-:Y:S05]  /*50a0*/  RET.REL.NODEC R28 `(vidya_many_series_one_param_f32) ;  /* 0xffffffac1cd47950 */ /* 0x000fea0003c3ffff */
.L_x_45:
[----:B------:R-:W-:-:S00]  /*50b0*/  BRA `(.L_x_45) ;  /* 0xfffffffc00fc7947 */ /* 0x000fc0000383ffff */
[----:B------:R-:W-:-:S00]  /*50c0*/  NOP ;  /* 0x0000000000007918 */ /* 0x000fc00000000000 */
        /* <DEDUP_REMOVED lines=11> */
.L_x_96:


//--------------------- .text.vidya_batch_f32     --------------------------
	.section	.text.vidya_batch_f32,"ax",@progbits
	.align	128
        .global         vidya_batch_f32
        .type           vidya_batch_f32,@function
        .size           vidya_batch_f32,(.L_x_99 - vidya_batch_f32)
        .other          vidya_batch_f32,@"STO_CUDA_ENTRY STV_DEFAULT"
vidya_batch_f32:
.text.vidya_batch_f32:
[----:B------:R-:W-:Y:S08]  /*0000*/  LDC R1, c[0x0][0x37c] ;  /* 0x0000df00ff017b82 */ /* 0x000ff00000000800 */
[----:B------:R-:W0:Y:S01]  /*0010*/  S2UR UR12, SR_CTAID.X ;  /* 0x00000000000c79c3 */ /* 0x000e220000002500 */
[----:B------:R-:W0:Y:S01]  /*0020*/  LDCU UR4, c[0x0][0x3a8] ;  /* 0x00007500ff0477ac */ /* 0x000e220008000800 */
[----:B------:R-:W1:Y:S01]  /*0030*/  LDCU UR16, c[0x0][0x3a0] ;  /* 0x00007400ff1077ac */ /* 0x000e620008000800 */
[----:B0-----:R-:W-:-:S04]  /*0040*/  UISETP.GE.AND UP0, UPT, UR12, UR4, UPT ;  /* 0x000000040c00728c */ /* 0x001fc8000bf06270 */
[----:B-1----:R-:W-:-:S06]  /*0050*/  UISETP.LT.OR UP0, UPT, UR16, 0x1, UP0 ;  /* 0x000000011000788c */ /* 0x002fcc0008701670 */
[----:B------:R-:W-:-:S13]  /*0060*/  PLOP3.LUT P0, PT, PT, PT, UP0, 0x80, 0x8 ;  /* 0x000000000008781c */ /* 0x000fda0003f0f008 */
[----:B------:R-:W-:Y:S05]  /*0070*/  @P0 EXIT ;  /* 0x000000000000094d */ /* 0x000fea0003800000 */
[----:B------:R-:W0:Y:S01]  /*0080*/  LDCU.64 UR4, c[0x0][0x388] ;  /* 0x00007100ff0477ac */ /* 0x000e220008000a00 */
[----:B------:R-:W1:Y:S01]  /*0090*/  LDCU.128 UR8, c[0x0][0x390] ;  /* 0x00007200ff0877ac */ /* 0x000e620008000c00 */
[----:B------:R-:W2:Y:S01]  /*00a0*/  LDCU.64 UR14, c[0x0][0x358] ;  /* 0x00006b00ff0e77ac */ /* 0x000ea20008000a00 */
[----:B0-----:R-:W-:Y:S02]  /*00b0*/  UIMAD.WIDE.U32 UR4, UR12, 0x4, UR4 ;  /* 0x000000040c0478a5 */ /* 0x001fe4000f8e0004 */
[----:B-1----:R-:W-:-:S04]  /*00c0*/  UIMAD.WIDE.U32 UR6, UR12, 0x4, UR10 ;  /* 0x000000040c0678a5 */ /* 0x002fc8000f8e000a */
[----:B------:R-:W-:Y:S02]  /*00d0*/  IMAD.U32 R2, RZ, RZ, UR4 ;  /* 0x00000004ff027e24 */ /* 0x000fe4000f8e00ff */
[----:B------:R-:W-:Y:S01]  /*00e0*/  IMAD.U32 R3, RZ, RZ, UR5 ;  /* 0x00000005ff037e24 */ /* 0x000fe2000f8e00ff */
[----:B------:R-:W-:Y:S01]  /*00f0*/  UIMAD.WIDE.U32 UR4, UR12, 0x4, UR8 ;  /* 0x000000040c0478a5 */ /* 0x000fe2000f8e0008 */
[----:B------:R-:W-:Y:S01]  /*0100*/  IMAD.U32 R6, RZ, RZ, UR6 ;  /* 0x00000006ff067e24 */ /* 0x000fe2000f8e00ff */
[----:B------:R-:W0:Y:S02]  /*0110*/  LDCU UR8, c[0x0][0x3a4] ;  /* 0x00007480ff0877ac */ /* 0x000e240008000800 */
[----:B--2---:R-:W2:Y:S01]  /*0120*/  LDG.E.CONSTANT R2, desc[UR14][R2.64] ;  /* 0x0000000e02027981 */ /* 0x004ea2000c1e9900 */
[----:B------:R-:W-:Y:S01]  /*0130*/  IMAD.U32 R7, RZ, RZ, UR7 ;  /* 0x00000007ff077e24 */ /* 0x000fe2000f8e00ff */
[----:B------:R-:W-:Y:S01]  /*0140*/  MOV R5, UR5 ;  /* 0x0000000500057c02 */ /* 0x000fe20008000f00 */
[----:B------:R-:W-:-:S03]  /*0150*/  IMAD.U32 R4, RZ, RZ, UR4 ;  /* 0x00000004ff047e24 */ /* 0x000fc6000f8e00ff */
[----:B------:R-:W3:Y:S04]  /*0160*/  LDG.E.CONSTANT R27, desc[UR14][R6.64] ;  /* 0x0000000e061b7981 */ /* 0x000ee8000c1e9900 */
[----:B------:R-:W4:Y:S01]  /*0170*/  LDG.E.CONSTANT R4, desc[UR14][R4.64] ;  /* 0x0000000e04047981 */ /* 0x000f22000c1e9900 */
[----:B------:R-:W-:Y:S01]  /*0180*/  UIMAD UR5, UR12, UR16, URZ ;  /* 0x000000100c0572a4 */ /* 0x000fe2000f8e02ff */
[----:B--2---:R-:W-:Y:S02]  /*0190*/  R2UR UR13, R2 ;  /* 0x00000000020d72ca */ /* 0x004fe400000e0000 */
[----:B---3--:R-:W-:Y:S02]  /*01a0*/  FSETP.GT.AND P0, PT, R27, 1, PT ;  /* 0x3f8000001b00780b */ /* 0x008fe40003f04000 */
[----:B----4-:R-:W-:-:S09]  /*01b0*/  R2UR UR9, R4 ;  /* 0x00000000040972ca */ /* 0x010fd200000e0000 */
[----:B------:R-:W-:Y:S01]  /*01c0*/  UISETP.LT.AND UP0, UPT, UR13, 0x2, UPT ;  /* 0x000000020d00788c */ /* 0x000fe2000bf01270 */
[----:B------:R-:W-:-:S03]  /*01d0*/  FSETP.LT.OR P0, PT, R27, RZ, P0 ;  /* 0x000000ff1b00720b */ /* 0x000fc60000701400 */
[----:B------:R-:W-:-:S04]  /*01e0*/  USEL UR4, UR13, 0x2, !UP0 ;  /* 0x000000020d047887 */ /* 0x000fc8000c000000 */
[----:B------:R-:W-:-:S04]  /*01f0*/  UISETP.GT.AND UP0, UPT, UR4, UR9, UPT ;  /* 0x000000090400728c */ /* 0x000fc8000bf04270 */
[----:B------:R-:W-:Y:S02]  /*0200*/  UISETP.LT.OR UP0, UPT, UR13, 0x2, UP0 ;  /* 0x000000020d00788c */ /* 0x000fe40008701670 */
[----:B0-----:R-:W-:Y:S01]  /*0210*/  UIADD3 UR4, UPT, UPT, UR16, -UR8, URZ ;  /* 0x8000000810047290 */ /* 0x001fe2000fffe0ff */
[----:B------:R-:W-:Y:S01]  /*0220*/  VOTEU.ANY UP1, P0 ;  /* 0x0000000000ff7886 */ /* 0x000fe20000020100 */
[----:B------:R-:W-:-:S04]  /*0230*/  UPLOP3.LUT UP0, UPT, UP0, UP1, UPT, 0xf8, 0x8f ;  /* 0x00000000008f789c */ /* 0x000fc80000703f70 */
[----:B------:R-:W-:Y:S01]  /*0240*/  IMAD.U32 R0, RZ, RZ, UR4 ;  /* 0x00000004ff007e24 */ /* 0x000fe2000f8e00ff */
[----:B------:R-:W-:-:S04]  /*0250*/  UISETP.GT.U32.AND UP0, UPT, UR16, UR8, !UP0 ;  /* 0x000000081000728c */ /* 0x000fc8000c704070 */
[----:B------:R-:W-:Y:S02]  /*0260*/  ISETP.GE.AND P1, PT, R0, UR9, PT ;  /* 0x0000000900007c0c */ /* 0x000fe4000bf26270 */
[----:B------:R-:W-:-:S13]  /*0270*/  PLOP3.LUT P0, PT, PT, PT, UP0, 0x80, 0x8 ;  /* 0x000000000008781c */ /* 0x000fda0003f0f008 */
[----:B------:R-:W-:Y:S05]  /*0280*/  @P0 BRA P1, `(.L_x_46) ;  /* 0x0000000000340947 */ /* 0x000fea0000800000 */
[----:B------:R-:W0:Y:S02]  /*0290*/  S2R R0, SR_TID.X ;  /* 0x0000000000007919 */ /* 0x000e240000002100 */
[----:B0-----:R-:W-:-:S13]  /*02a0*/  ISETP.GE.U32.AND P0, PT, R0, UR16, PT ;  /* 0x0000001000007c0c */ /* 0x001fda000bf06070 */
[----:B------:R-:W-:Y:S05]  /*02b0*/  @P0 EXIT ;  /* 0x000000000000094d */ /* 0x000fea0003800000 */
[----:B------:R-:W0:Y:S01]  /*02c0*/  LDC.64 R4, c[0x0][0x3b0] ;  /* 0x0000ec00ff047b82 */ /* 0x000e220000000a00 */
[----:B------:R-:W-:Y:S01]  /*02d0*/  MOV R7, 0x7fffffff ;  /* 0x7fffffff00077802 */ /* 0x000fe20000000f00 */
[----:B------:R-:W1:Y:S06]  /*02e0*/  LDCU UR4, c[0x0][0x360] ;  /* 0x00006c00ff0477ac */ /* 0x000e6c0008000800 */
.L_x_47:
[C---:B--2---:R-:W-:Y:S02]  /*02f0*/  VIADD R3, R0.reuse, UR5 ;  /* 0x0000000500037c36 */ /* 0x044fe40008000000 */
[----:B-1----:R-:W-:Y:S02]  /*0300*/  VIADD R0, R0, UR4 ;  /* 0x0000000400007c36 */ /* 0x002fe40008000000 */
[----:B0-----:R-:W-:-:S03]  /*0310*/  IMAD.WIDE R2, R3, 0x4, R4 ;  /* 0x0000000403027825 */ /* 0x001fc600078e0204 */
[----:B------:R-:W-:Y:S02]  /*0320*/  ISETP.GE.AND P0, PT, R0, UR16, PT ;  /* 0x0000001000007c0c */ /* 0x000fe4000bf06270 */
[----:B------:R2:W-:Y:S11]  /*0330*/  STG.E desc[UR14][R2.64], R7 ;  /* 0x0000000702007986 */ /* 0x0005f6000c10190e */
[----:B------:R-:W-:Y:S05]  /*0340*/  @!P0 BRA `(.L_x_47) ;  /* 0xfffffffc00e88947 */ /* 0x000fea000383ffff */
[----:B------:R-:W-:Y:S05]  /*0350*/  EXIT ;  /* 0x000000000000794d */ /* 0x000fea0003800000 */
.L_x_46:
        /* <DEDUP_REMOVED lines=10> */
.L_x_50:
[----:B--2---:R-:W-:Y:S01]  /*0400*/  IADD3 R3, PT, PT, R0, UR5, RZ ;  /* 0x0000000500037c10 */ /* 0x004fe2000fffe0ff */
[----:B0-----:R-:W-:-:S04]  /*0410*/  IMAD.IADD R0, R7, 0x1, R0 ;  /* 0x0000000107007824 */ /* 0x001fc800078e0200 */
[----:B-1----:R-:W-:Y:S01]  /*0420*/  IMAD.WIDE R2, R3, 0x4, R4 ;  /* 0x0000000403027825 */ /* 0x002fe200078e0204 */
[----:B------:R-:W-:-:S04]  /*0430*/  ISETP.GE.AND P0, PT, R0, UR6, PT ;  /* 0x0000000600007c0c */ /* 0x000fc8000bf06270 */
[----:B------:R2:W-:Y:S09]  /*0440*/  STG.E desc[UR14][R2.64], R9 ;  /* 0x0000000902007986 */ /* 0x0005f2000c10190e */
[----:B------:R-:W-:Y:S05]  /*0450*/  @!P0 BRA `(.L_x_50) ;  /* 0xfffffffc00e88947 */ /* 0x000fea000383ffff */
.L_x_49:
[----:B------:R-:W-:Y:S05]  /*0460*/  BSYNC.RECONVERGENT B0 ;  /* 0x0000000000007941 */ /* 0x000fea0003800200 */
.L_x_48:
[----:B------:R-:W-:Y:S05]  /*0470*/  @P1 EXIT ;  /* 0x000000000000194d */ /* 0x000fea0003800000 */
[----:B------:R-:W-:Y:S01]  /*0480*/  UIADD3 UR12, UPT, UPT, -UR13, UR4, URZ ;  /* 0x000000040d0c7290 */ /* 0x000fe2000fffe1ff */
[----:B------:R-:W-:Y:S02]  /*0490*/  CS2R R22, SRZ ;  /* 0x0000000000167805 */ /* 0x000fe4000001ff00 */
[----:B------:R-:W-:Y:S01]  /*04a0*/  CS2R R20, SRZ ;  /* 0x0000000000147805 */ /* 0x000fe2000001ff00 */
[----:B------:R-:W-:-:S09]  /*04b0*/  UISETP.GT.AND UP0, UPT, UR12, UR8, UPT ;  /* 0x000000080c00728c */ /* 0x000fd2000bf04270 */
[----:B------:R-:W-:Y:S05]  /*04c0*/  BRA.U !UP0, `(.L_x_51) ;  /* 0x0000000908887547 */ /* 0x000fea000b800000 */
[----:B------:R-:W2:Y:S01]  /*04d0*/  LDCU UR11, c[0x0][0x3a4] ;  /* 0x00007480ff0b77ac */ /* 0x000ea20008000800 */
[----:B------:R-:W-:Y:S02]  /*04e0*/  CS2R R20, SRZ ;  /* 0x0000000000147805 */ /* 0x000fe4000001ff00 */
[----:B------:R-:W-:Y:S01]  /*04f0*/  CS2R R22, SRZ ;  /* 0x0000000000167805 */ /* 0x000fe2000001ff00 */
[----:B------:R-:W-:Y:S02]  /*0500*/  UIADD3 UR7, UPT, UPT, UR13, -UR9, URZ ;  /* 0x800000090d077290 */ /* 0x000fe4000fffe0ff */
[----:B------:R-:W-:Y:S02]  /*0510*/  UIADD3 UR6, UPT, UPT, -UR13, UR9, URZ ;  /* 0x000000090d067290 */ /* 0x000fe4000fffe1ff */
[----:B------:R-:W-:Y:S02]  /*0520*/  UISETP.GT.U32.AND UP1, UPT, UR7, -0x10, UPT ;  /* 0xfffffff00700788c */ /* 0x000fe4000bf24070 */
[----:B------:R-:W-:-:S04]  /*0530*/  ULOP3.LUT UR10, UR6, 0xf, URZ, 0xc0, !UPT ;  /* 0x0000000f060a7892 */ /* 0x000fc8000f8ec0ff */
[----:B------:R-:W-:Y:S01]  /*0540*/  UISETP.NE.AND UP0, UPT, UR10, URZ, UPT ;  /* 0x000000ff0a00728c */ /* 0x000fe2000bf05270 */
[----:B--2---:R-:W-:Y:S02]  /*0550*/  IMAD.U32 R2, RZ, RZ, UR11 ;  /* 0x0000000bff027e24 */ /* 0x004fe4000f8e00ff */
[----:B------:R-:W-:Y:S08]  /*0560*/  BRA.U UP1, `(.L_x_52) ;  /* 0x0000000501307547 */ /* 0x000ff0000b800000 */
[----:B------:R-:W0:Y:S01]  /*0570*/  LDC.64 R12, c[0x0][0x380] ;  /* 0x0000e000ff0c7b82 */ /* 0x000e220000000a00 */
[----:B------:R-:W-:Y:S01]  /*0580*/  ULOP3.LUT UR7, UR6, 0xfffffff0, URZ, 0xc0, !UPT ;  /* 0xfffffff006077892 */ /* 0x000fe2000f8ec0ff */
[----:B------:R-:W-:Y:S01]  /*0590*/  IMAD.U32 R2, RZ, RZ, UR11 ;  /* 0x0000000bff027e24 */ /* 0x000fe2000f8e00ff */
[----:B------:R-:W-:Y:S02]  /*05a0*/  CS2R R20, SRZ ;  /* 0x0000000000147805 */ /* 0x000fe4000001ff00 */
[----:B------:R-:W-:Y:S01]  /*05b0*/  UIADD3 UR7, UPT, UPT, -UR7, URZ, URZ ;  /* 0x000000ff07077290 */ /* 0x000fe2000fffe1ff */
[----:B0-----:R-:W-:-:S04]  /*05c0*/  IADD3 R12, P0, PT, R12, 0x20, RZ ;  /* 0x000000200c0c7810 */ /* 0x001fc80007f1e0ff */
[----:B------:R-:W-:-:S09]  /*05d0*/  IADD3.X R13, PT, PT, RZ, R13, RZ, P0, !PT ;  /* 0x0000000dff0d7210 */ /* 0x000fd200007fe4ff */
.L_x_53:
[----:B------:R-:W-:-:S05]  /*05e0*/  IMAD.WIDE R28, R2, 0x4, R12 ;  /* 0x00000004021c7825 */ /* 0x000fca00078e020c */
[----:B------:R-:W2:Y:S04]  /*05f0*/  LDG.E.CONSTANT R30, desc[UR14][R28.64+-0x20] ;  /* 0xffffe00e1c1e7981 */ /* 0x000ea8000c1e9900 */
[----:B------:R-:W3:Y:S04]  /*0600*/  LDG.E.CONSTANT R31, desc[UR14][R28.64+-0x1c] ;  /* 0xffffe40e1c1f7981 */ /* 0x000ee8000c1e9900 */
[----:B------:R-:W4:Y:S04]  /*0610*/  LDG.E.CONSTANT R32, desc[UR14][R28.64+-0x18] ;  /* 0xffffe80e1c207981 */ /* 0x000f28000c1e9900 */
[----:B------:R-:W5:Y:S04]  /*0620*/  LDG.E.CONSTANT R26, desc[UR14][R28.64+-0x14] ;  /* 0xffffec0e1c1a7981 */ /* 0x000f68000c1e9900 */
        /* <DEDUP_REMOVED lines=11> */
[----:B------:R-:W5:Y:S01]  /*06e0*/  LDG.E.CONSTANT R0, desc[UR14][R28.64+0x1c] ;  /* 0x00001c0e1c007981 */ /* 0x000f62000c1e9900 */
[----:B------:R-:W-:Y:S01]  /*06f0*/  UIADD3 UR7, UPT, UPT, UR7, 0x10, URZ ;  /* 0x0000001007077890 */ /* 0x000fe2000fffe0ff */
[----:B------:R-:W-:-:S03]  /*0700*/  VIADD R2, R2, 0x10 ;  /* 0x0000001002027836 */ /* 0x000fc60000000000 */
[----:B------:R-:W-:Y:S01]  /*0710*/  UISETP.NE.AND UP1, UPT, UR7, URZ, UPT ;  /* 0x000000ff0700728c */ /* 0x000fe2000bf25270 */
        /* <DEDUP_REMOVED lines=8> */
[----:B0-----:R-:W-:-:S05]  /*07a0*/  DADD R22, R22, R18 ;  /* 0x0000000016167229 */ /* 0x001fca0000000012 */
[----:B------:R-:W0:Y:S01]  /*07b0*/  F2F.F64.F32 R14, R25 ;  /* 0x00000019000e7310 */ /* 0x000e220000201800 */
[----:B------:R-:W-:Y:S02]  /*07c0*/  DFMA R16, R18, R18, R16 ;  /* 0x000000121210722b */ /* 0x000fe40000000010 */
[----:B-1----:R-:W-:-:S05]  /*07d0*/  DADD R22, R22, R20 ;  /* 0x0000000016167229 */ /* 0x002fca0000000014 */
[----:B------:R-:W1:Y:S01]  /*07e0*/  F2F.F64.F32 R18, R24 ;  /* 0x0000001800127310 */ /* 0x000e620000201800 */
        /* <DEDUP_REMOVED lines=31> */
[----:B0-----:R-:W-:-:S06]  /*09e0*/  DADD R22, R22, R10 ;  /* 0x0000000016167229 */ /* 0x001fcc000000000a */
[----:B------:R-:W-:Y:S02]  /*09f0*/  DFMA R20, R10, R10, R20 ;  /* 0x0000000a0a14722b */ /* 0x000fe40000000014 */
[----:B-1----:R-:W-:-:S06]  /*0a00*/  DADD R22, R22, R6 ;  /* 0x0000000016167229 */ /* 0x002fcc0000000006 */
[----:B------:R-:W-:Y:S01]  /*0a10*/  DFMA R20, R6, R6, R20 ;  /* 0x000000060614722b */ /* 0x000fe20000000014 */
[----:B------:R-:W-:Y:S10]  /*0a20*/  BRA.U UP1, `(.L_x_53) ;  /* 0xfffffff901ec7547 */ /* 0x000ff4000b83ffff */
.L_x_52:
[----:B------:R-:W-:Y:S05]  /*0a30*/  BRA.U !UP0, `(.L_x_51) ;  /* 0x00000005082c7547 */ /* 0x000fea000b800000 */
[----:B------:R-:W-:Y:S02]  /*0a40*/  UISETP.GE.U32.AND UP0, UPT, UR10, 0x8, UPT ;  /* 0x000000080a00788c */ /* 0x000fe4000bf06070 */
[----:B------:R-:W-:-:S04]  /*0a50*/  ULOP3.LUT UR7, UR6, 0x7, URZ, 0xc0, !UPT ;  /* 0x0000000706077892 */ /* 0x000fc8000f8ec0ff */
[----:B------:R-:W-:-:S03]  /*0a60*/  UISETP.NE.AND UP1, UPT, UR7, URZ, UPT ;  /* 0x000000ff0700728c */ /* 0x000fc6000bf25270 */
[----:B------:R-:W-:Y:S08]  /*0a70*/  BRA.U !UP0, `(.L_x_54) ;  /* 0x00000001088c7547 */ /* 0x000ff0000b800000 */
[----:B------:R-:W0:Y:S02]  /*0a80*/  LDC.64 R6, c[0x0][0x380] ;  /* 0x0000e000ff067b82 */ /* 0x000e240000000a00 */
[----:B0-----:R-:W-:-:S05]  /*0a90*/  IMAD.WIDE R6, R2, 0x4, R6 ;  /* 0x0000000402067825 */ /* 0x001fca00078e0206 */
[----:B------:R-:W2:Y:S04]  /*0aa0*/  LDG.E.CONSTANT R5, desc[UR14][R6.64] ;  /* 0x0000000e06057981 */ /* 0x000ea8000c1e9900 */
[----:B------:R-:W3:Y:S04]  /*0ab0*/  LDG.E.CONSTANT R14, desc[UR14][R6.64+0x4] ;  /* 0x0000040e060e7981 */ /* 0x000ee8000c1e9900 */
[----:B------:R-:W4:Y:S04]  /*0ac0*/  LDG.E.CONSTANT R12, desc[UR14][R6.64+0x8] ;  /* 0x0000080e060c7981 */ /* 0x000f28000c1e9900 */
[----:B------:R-:W5:Y:S04]  /*0ad0*/  LDG.E.CONSTANT R15, desc[UR14][R6.64+0xc] ;  /* 0x00000c0e060f7981 */ /* 0x000f68000c1e9900 */
[----:B------:R-:W5:Y:S04]  /*0ae0*/  LDG.E.CONSTANT R16, desc[UR14][R6.64+0x10] ;  /* 0x0000100e06107981 */ /* 0x000f68000c1e9900 */
[----:B------:R-:W5:Y:S04]  /*0af0*/  LDG.E.CONSTANT R4, desc[UR14][R6.64+0x14] ;  /* 0x0000140e06047981 */ /* 0x000f68000c1e9900 */
[----:B------:R-:W5:Y:S04]  /*0b00*/  LDG.E.CONSTANT R0, desc[UR14][R6.64+0x18] ;  /* 0x0000180e06007981 */ /* 0x000f68000c1e9900 */
[----:B------:R5:W5:Y:S01]  /*0b10*/  LDG.E.CONSTANT R3, desc[UR14][R6.64+0x1c] ;  /* 0x00001c0e06037981 */ /* 0x000b62000c1e9900 */
[----:B------:R-:W-:Y:S01]  /*0b20*/  VIADD R2, R2, 0x8 ;  /* 0x0000000802027836 */ /* 0x000fe20000000000 */
[----:B--2---:R-:W0:Y:S08]  /*0b30*/  F2F.F64.F32 R8, R5 ;  /* 0x0000000500087310 */ /* 0x004e300000201800 */
[----:B---3--:R-:W1:Y:S01]  /*0b40*/  F2F.F64.F32 R10, R14 ;  /* 0x0000000e000a7310 */ /* 0x008e620000201800 */
[----:B0-----:R-:W-:-:S07]  /*0b50*/  DADD R22, R22, R8 ;  /* 0x0000000016167229 */ /* 0x001fce0000000008 */
[----:B----4-:R-:W0:Y:S01]  /*0b60*/  F2F.F64.F32 R12, R12 ;  /* 0x0000000c000c7310 */ /* 0x010e220000201800 */
[----:B------:R-:W-:Y:S02]  /*0b70*/  DFMA R8, R8, R8, R20 ;  /* 0x000000080808722b */ /* 0x000fe40000000014 */
[----:B-1----:R-:W-:-:S05]  /*0b80*/  DADD R22, R22, R10 ;  /* 0x0000000016167229 */ /* 0x002fca000000000a */
[----:B-----5:R-:W-:Y:S01]  /*0b90*/  F2F.F64.F32 R6, R16 ;  /* 0x0000001000067310 */ /* 0x020fe20000201800 */
[----:B------:R-:W-:Y:S02]  /*0ba0*/  DFMA R8, R10, R10, R8 ;  /* 0x0000000a0a08722b */ /* 0x000fe40000000008 */
[----:B0-----:R-:W-:-:S05]  /*0bb0*/  DADD R22, R22, R12 ;  /* 0x0000000016167229 */ /* 0x001fca000000000c */
[----:B------:R-:W0:Y:S01]  /*0bc0*/  F2F.F64.F32 R10, R15 ;  /* 0x0000000f000a7310 */ /* 0x000e220000201800 */
[----:B------:R-:W-:-:S07]  /*0bd0*/  DFMA R8, R12, R12, R8 ;  /* 0x0000000c0c08722b */ /* 0x000fce0000000008 */
[----:B------:R-:W1:Y:S01]  /*0be0*/  F2F.F64.F32 R4, R4 ;  /* 0x0000000400047310 */ /* 0x000e620000201800 */
[----:B0-----:R-:W-:-:S07]  /*0bf0*/  DADD R22, R22, R10 ;  /* 0x0000000016167229 */ /* 0x001fce000000000a */
[----:B------:R-:W-:Y:S01]  /*0c00*/  F2F.F64.F32 R20, R3 ;  /* 0x0000000300147310 */ /* 0x000fe20000201800 */
[----:B------:R-:W-:Y:S02]  /*0c10*/  DFMA R8, R10, R10, R8 ;  /* 0x0000000a0a08722b */ /* 0x000fe40000000008 */
[----:B------:R-:W-:-:S06]  /*0c20*/  DADD R22, R22, R6 ;  /* 0x0000000016167229 */ /* 0x000fcc0000000006 */
[----:B------:R-:W-:Y:S01]  /*0c30*/  DFMA R8, R6, R6, R8 ;  /* 0x000000060608722b */ /* 0x000fe20000000008 */
[----:B------:R-:W0:Y:S01]  /*0c40*/  F2F.F64.F32 R6, R0 ;  /* 0x0000000000067310 */ /* 0x000e220000201800 */
[----:B-1----:R-:W-:-:S06]  /*0c50*/  DADD R22, R22, R4 ;  /* 0x0000000016167229 */ /* 0x002fcc0000000004 */
[----:B------:R-:W-:Y:S02]  /*0c60*/  DFMA R8, R4, R4, R8 ;  /* 0x000000040408722b */ /* 0x000fe40000000008 */
[----:B0-----:R-:W-:-:S06]  /*0c70*/  DADD R22, R22, R6 ;  /* 0x0000000016167229 */ /* 0x001fcc0000000006 */
[----:B------:R-:W-:Y:S02]  /*0c80*/  DFMA R8, R6, R6, R8 ;  /* 0x000000060608722b */ /* 0x000fe40000000008 */
[----:B------:R-:W-:-:S06]  /*0c90*/  DADD R22, R22, R20 ;  /* 0x0000000016167229 */ /* 0x000fcc0000000014 */
[----:B------:R-:W-:-:S11]  /*0ca0*/  DFMA R20, R20, R20, R8 ;  /* 0x000000141414722b */ /* 0x000fd60000000008 */
.L_x_54:
        /* <DEDUP_REMOVED lines=24> */
.L_x_55:
[----:B------:R-:W-:Y:S05]  /*0e30*/  BRA.U !UP1, `(.L_x_51) ;  /* 0x00000001092c7547 */ /* 0x000fea000b800000 */
[----:B------:R-:W0:Y:S01]  /*0e40*/  LDC.64 R8, c[0x0][0x380] ;  /* 0x0000e000ff087b82 */ /* 0x000e220000000a00 */
[----:B------:R-:W-:-:S12]  /*0e50*/  UIADD3 UR6, UPT, UPT, -UR6, URZ, URZ ;  /* 0x000000ff06067290 */ /* 0x000fd8000fffe1ff */
.L_x_56:
[----:B0-----:R-:W-:-:S06]  /*0e60*/  IMAD.WIDE R4, R2, 0x4, R8 ;  /* 0x0000000402047825 */ /* 0x001fcc00078e0208 */
[----:B------:R-:W2:Y:S01]  /*0e70*/  LDG.E.CONSTANT R4, desc[UR14][R4.64] ;  /* 0x0000000e04047981 */ /* 0x000ea2000c1e9900 */
[----:B------:R-:W-:Y:S01]  /*0e80*/  UIADD3 UR6, UPT, UPT, UR6, 0x1, URZ ;  /* 0x0000000106067890 */ /* 0x000fe2000fffe0ff */
[----:B------:R-:W-:-:S03]  /*0e90*/  IADD3 R2, PT, PT, R2, 0x1, RZ ;  /* 0x0000000102027810 */ /* 0x000fc60007ffe0ff */
[----:B------:R-:W-:Y:S01]  /*0ea0*/  UISETP.NE.AND UP0, UPT, UR6, URZ, UPT ;  /* 0x000000ff0600728c */ /* 0x000fe2000bf05270 */
[----:B--2---:R-:W0:Y:S02]  /*0eb0*/  F2F.F64.F32 R6, R4 ;  /* 0x0000000400067310 */ /* 0x004e240000201800 */
[C---:B0-----:R-:W-:Y:S02]  /*0ec0*/  DADD R22, R6.reuse, R22 ;  /* 0x0000000006167229 */ /* 0x041fe40000000016 */
[----:B------:R-:W-:-:S04]  /*0ed0*/  DFMA R20, R6, R6, R20 ;  /* 0x000000060614722b */ /* 0x000fc80000000014 */
[----:B------:R-:W-:Y:S07]  /*0ee0*/  BRA.U UP0, `(.L_x_56) ;  /* 0xfffffffd00dc7547 */ /* 0x000fee000b83ffff */
.L_x_51:
[----:B------:R-:W-:Y:S01]  /*0ef0*/  UIADD3 UR6, UPT, UPT, UR4, 0x1, -UR13 ;  /* 0x0000000104067890 */ /* 0x000fe2000fffe80d */
[----:B--2---:R-:W-:Y:S01]  /*0f00*/  IMAD.U32 R3, RZ, RZ, UR12 ;  /* 0x0000000cff037e24 */ /* 0x004fe2000f8e00ff */
[----:B------:R-:W-:Y:S02]  /*0f10*/  CS2R R18, SRZ ;  /* 0x0000000000127805 */ /* 0x000fe4000001ff00 */
[----:B------:R-:W-:Y:S01]  /*0f20*/  CS2R R16, SRZ ;  /* 0x0000000000107805 */ /* 0x000fe2000001ff00 */
[----:B------:R-:W-:-:S04]  /*0f30*/  UISETP.LT.AND UP0, UPT, UR4, UR6, UPT ;  /* 0x000000060400728c */ /* 0x000fc8000bf01270 */
[----:B------:R-:W-:-:S04]  /*0f40*/  USEL UR6, UR4, UR6, !UP0 ;  /* 0x0000000604067287 */ /* 0x000fc8000c000000 */
[----:B------:R-:W-:-:S04]  /*0f50*/  UIADD3 UR6, UPT, UPT, UR13, UR6, URZ ;  /* 0x000000060d067290 */ /* 0x000fc8000fffe0ff */
[----:B------:R-:W-:Y:S02]  /*0f60*/  UIADD3 UR7, UPT, UPT, -UR4, UR6, URZ ;  /* 0x0000000604077290 */ /* 0x000fe4000fffe1ff */
[----:B------:R-:W-:Y:S02]  /*0f70*/  UIADD3 UR6, UPT, UPT, UR9, UR8, -UR6 ;  /* 0x0000000809067290 */ /* 0x000fe4000fffe806 */
[----:B------:R-:W-:Y:S02]  /*0f80*/  ULOP3.LUT UP0, UR8, UR7, 0xf, URZ, 0xc0, !UPT ;  /* 0x0000000f07087892 */ /* 0x000fe4000f80c0ff */
[----:B------:R-:W-:-:S09]  /*0f90*/  UISETP.GT.U32.AND UP1, UPT, UR6, -0x10, UPT ;  /* 0xfffffff00600788c */ /* 0x000fd2000bf24070 */
[----:B------:R-:W-:Y:S05]  /*0fa0*/  BRA.U UP1, `(.L_x_57) ;  /* 0x0000000501a87547 */ /* 0x000fea000b800000 */
[----:B------:R-:W0:Y:S01]  /*0fb0*/  LDC.64 R10, c[0x0][0x380] ;  /* 0x0000e000ff0a7b82 */ /* 0x000e220000000a00 */
[----:B------:R-:W-:Y:S01]  /*0fc0*/  ULOP3.LUT UR6, UR7, 0xfffffff0, URZ, 0xc0, !UPT ;  /* 0xfffffff007067892 */ /* 0x000fe2000f8ec0ff */
[----:B------:R-:W-:Y:S01]  /*0fd0*/  IMAD.U32 R3, RZ, RZ, UR12 ;  /* 0x0000000cff037e24 */ /* 0x000fe2000f8e00ff */
[----:B------:R-:W-:Y:S02]  /*0fe0*/  CS2R R18, SRZ ;  /* 0x0000000000127805 */ /* 0x000fe4000001ff00 */
[----:B------:R-:W-:-:S12]  /*0ff0*/  UIADD3 UR6, UPT, UPT, -UR6, URZ, URZ ;  /* 0x000000ff06067290 */ /* 0x000fd8000fffe1ff */
.L_x_58:
        /* <DEDUP_REMOVED lines=52> */
[----:B0-----:R-:W-:Y:S01]  /*1340*/  DADD R22, R22, R28 ;  /* 0x0000000016167229 */ /* 0x001fe2000000001c */
[----:B------:R-:W0:Y:S01]  /*1350*/  F2F.F64.F32 R12, R9 ;  /* 0x00000009000c7310 */ /* 0x000e220000201800 */
[----:B------:R-:W-:-:S02]  /*1360*/  DFMA R20, R28, R28, R20 ;  /* 0x0000001c1c14722b */ /* 0x000fc40000000014 */
[----:B------:R-:W-:Y:S02]  /*1370*/  DADD R16, R16, R28 ;  /* 0x0000000010107229 */ /* 0x000fe4000000001c */
[----:B------:R-:W-:Y:S02]  /*1380*/  DFMA R14, R28, R28, R14 ;  /* 0x0000001c1c0e722b */ /* 0x000fe4000000000e */
[----:B-1----:R-:W-:Y:S01]  /*1390*/  DADD R22, R22, R18 ;  /* 0x0000000016167229 */ /* 0x002fe20000000012 */
[----:B------:R-:W1:Y:S01]  /*13a0*/  F2F.F64.F32 R24, R8 ;  /* 0x0000000800187310 */ /* 0x000e620000201800 */
[-C--:B------:R-:W-:Y:S02]  /*13b0*/  DFMA R20, R18, R18.reuse, R20 ;  /* 0x000000121214722b */ /* 0x080fe40000000014 */
[----:B------:R-:W-:Y:S02]  /*13c0*/  DADD R16, R16, R18 ;  /* 0x0000000010107229 */ /* 0x000fe40000000012 */
[----:B------:R-:W-:-:S02]  /*13d0*/  DFMA R14, R18, R18, R14 ;  /* 0x00000012120e722b */ /* 0x000fc4000000000e */
        /* <DEDUP_REMOVED lines=30> */
[----:B0-----:R-:W-:Y:S02]  /*15c0*/  DADD R22, R22, R6 ;  /* 0x0000000016167229 */ /* 0x001fe40000000006 */
[-C--:B------:R-:W-:Y:S02]  /*15d0*/  DFMA R20, R6, R6.reuse, R20 ;  /* 0x000000060614722b */ /* 0x080fe40000000014 */
[----:B------:R-:W-:Y:S02]  /*15e0*/  DADD R16, R16, R6 ;  /* 0x0000000010107229 */ /* 0x000fe40000000006 */
[----:B------:R-:W-:Y:S02]  /*15f0*/  DFMA R8, R6, R6, R8 ;  /* 0x000000060608722b */ /* 0x000fe40000000008 */
[----:B-1----:R-:W-:Y:S02]  /*1600*/  DADD R22, R22, R18 ;  /* 0x0000000016167229 */ /* 0x002fe40000000012 */
[----:B------:R-:W-:-:S02]  /*1610*/  DFMA R20, R18, R18, R20 ;  /* 0x000000121214722b */ /* 0x000fc40000000014 */
[----:B------:R-:W-:Y:S02]  /*1620*/  DADD R16, R16, R18 ;  /* 0x0000000010107229 */ /* 0x000fe40000000012 */
[----:B------:R-:W-:Y:S01]  /*1630*/  DFMA R18, R18, R18, R8 ;  /* 0x000000121212722b */ /* 0x000fe20000000008 */
[----:B------:R-:W-:Y:S10]  /*1640*/  BRA.U UP1, `(.L_x_58) ;  /* 0xfffffff9016c7547 */ /* 0x000ff4000b83ffff */
.L_x_57:
        /* <DEDUP_REMOVED lines=14> */
[----:B------:R-:W5:Y:S01]  /*1730*/  LDG.E.CONSTANT R2, desc[UR14][R12.64+0x1c] ;  /* 0x00001c0e0c027981 */ /* 0x000f62000c1e9900 */
[----:B------:R-:W-:Y:S01]  /*1740*/  IADD3 R3, PT, PT, R3, 0x8, RZ ;  /* 0x0000000803037810 */ /* 0x000fe20007ffe0ff */
[----:B--2---:R-:W0:Y:S08]  /*1750*/  F2F.F64.F32 R10, R14 ;  /* 0x0000000e000a7310 */ /* 0x004e300000201800 */
[----:B---3--:R-:W1:Y:S01]  /*1760*/  F2F.F64.F32 R6, R6 ;  /* 0x0000000600067310 */ /* 0x008e620000201800 */
[----:B0-----:R-:W-:-:S07]  /*1770*/  DADD R22, R22, R10 ;  /* 0x0000000016167229 */ /* 0x001fce000000000a */
[----:B----4-:R-:W0:Y:S01]  /*1780*/  F2F.F64.F32 R4, R4 ;  /* 0x0000000400047310 */ /* 0x010e220000201800 */
[-C--:B------:R-:W-:Y:S02]  /*1790*/  DFMA R20, R10, R10.reuse, R20 ;  /* 0x0000000a0a14722b */ /* 0x080fe40000000014 */
[----:B------:R-:W-:Y:S02]  /*17a0*/  DADD R16, R16, R10 ;  /* 0x0000000010107229 */ /* 0x000fe4000000000a */
        /* <DEDUP_REMOVED lines=33> */
[----:B------:R-:W-:-:S11]  /*19c0*/  DFMA R18, R6, R6, R18 ;  /* 0x000000060612722b */ /* 0x000fd60000000012 */
.L_x_60:
        /* <DEDUP_REMOVED lines=32> */
.L_x_61:
[----:B------:R-:W-:Y:S05]  /*1bd0*/  BRA.U !UP1, `(.L_x_59) ;  /* 0x0000000109347547 */ /* 0x000fea000b800000 */
[----:B------:R-:W0:Y:S01]  /*1be0*/  LDC.64 R4, c[0x0][0x380] ;  /* 0x0000e000ff047b82 */ /* 0x000e220000000a00 */
[----:B------:R-:W-:-:S12]  /*1bf0*/  UIADD3 UR6, UPT, UPT, -UR6, URZ, URZ ;  /* 0x000000ff06067290 */ /* 0x000fd8000fffe1ff */
.L_x_62:
[----:B0-----:R-:W-:-:S06]  /*1c00*/  IMAD.WIDE R6, R3, 0x4, R4 ;  /* 0x0000000403067825 */ /* 0x001fcc00078e0204 */
[----:B------:R-:W2:Y:S01]  /*1c10*/  LDG.E.CONSTANT R6, desc[UR14][R6.64] ;  /* 0x0000000e06067981 */ /* 0x000ea2000c1e9900 */
[----:B------:R-:W-:Y:S01]  /*1c20*/  UIADD3 UR6, UPT, UPT, UR6, 0x1, URZ ;  /* 0x0000000106067890 */ /* 0x000fe2000fffe0ff */
[----:B------:R-:W-:-:S03]  /*1c30*/  VIADD R3, R3, 0x1 ;  /* 0x0000000103037836 */ /* 0x000fc60000000000 */
[----:B------:R-:W-:Y:S01]  /*1c40*/  UISETP.NE.AND UP0, UPT, UR6, URZ, UPT ;  /* 0x000000ff0600728c */ /* 0x000fe2000bf05270 */
[----:B--2---:R-:W0:Y:S02]  /*1c50*/  F2F.F64.F32 R8, R6 ;  /* 0x0000000600087310 */ /* 0x004e240000201800 */
[C---:B0-----:R-:W-:Y:S02]  /*1c60*/  DADD R22, R8.reuse, R22 ;  /* 0x0000000008167229 */ /* 0x041fe40000000016 */
[CC--:B------:R-:W-:Y:S02]  /*1c70*/  DFMA R20, R8.reuse, R8.reuse, R20 ;  /* 0x000000080814722b */ /* 0x0c0fe40000000014 */
[C---:B------:R-:W-:Y:S02]  /*1c80*/  DADD R16, R8.reuse, R16 ;  /* 0x0000000008107229 */ /* 0x040fe40000000010 */
[----:B------:R-:W-:Y:S01]  /*1c90*/  DFMA R18, R8, R8, R18 ;  /* 0x000000080812722b */ /* 0x000fe20000000012 */
[----:B------:R-:W-:Y:S10]  /*1ca0*/  BRA.U UP0, `(.L_x_62) ;  /* 0xfffffffd00d47547 */ /* 0x000ff4000b83ffff */
.L_x_59:
[----:B------:R-:W0:Y:S01]  /*1cb0*/  LDCU.64 UR6, c[0x0][0x380] ;  /* 0x00007000ff0677ac */ /* 0x000e220008000a00 */
[----:B------:R-:W1:Y:S01]  /*1cc0*/  LDCU.64 UR10, c[0x0][0x3b0] ;  /* 0x00007600ff0a77ac */ /* 0x000e620008000a00 */
[----:B0-----:R-:W-:-:S06]  /*1cd0*/  UIMAD.WIDE UR6, UR4, 0x4, UR6 ;  /* 0x00000004040678a5 */ /* 0x001fcc000f8e0206 */
[----:B------:R-:W-:Y:S01]  /*1ce0*/  IMAD.U32 R4, RZ, RZ, UR6 ;  /* 0x00000006ff047e24 */ /* 0x000fe2000f8e00ff */
[----:B------:R-:W-:-:S05]  /*1cf0*/  MOV R5, UR7 ;  /* 0x0000000700057c02 */ /* 0x000fca0008000f00 */
[----:B------:R-:W2:Y:S01]  /*1d00*/  LDG.E.CONSTANT R26, desc[UR14][R4.64+-0x8] ;  /* 0xfffff80e041a7981 */ /* 0x000ea2000c1e9900 */
[----:B------:R-:W-:Y:S02]  /*1d10*/  USHF.R.S32.HI UR17, URZ, 0x1f, UR4 ;  /* 0x0000001fff117899 */ /* 0x000fe40008011404 */
[----:B------:R-:W-:-:S04]  /*1d20*/  UIADD3 UR7, UP0, UPT, UR5, UR4, URZ ;  /* 0x0000000405077290 */ /* 0x000fc8000ff1e0ff */
[----:B------:R-:W-:Y:S02]  /*1d30*/  UIADD3.X UR8, UPT, UPT, URZ, UR17, URZ, UP0, !UPT ;  /* 0x00000011ff087290 */ /* 0x000fe400087fe4ff */
[----:B-1----:R-:W-:-:S04]  /*1d40*/  ULEA UR6, UP0, UR7, UR10, 0x2 ;  /* 0x0000000a07067291 */ /* 0x002fc8000f8010ff */
[----:B------:R-:W-:Y:S02]  /*1d50*/  ULEA.HI.X UR7, UR7, UR11, UR8, 0x2, UP0 ;  /* 0x0000000b07077291 */ /* 0x000fe400080f1408 */
[----:B------:R-:W-:Y:S01]  /*1d60*/  IMAD.U32 R2, RZ, RZ, UR6 ;  /* 0x00000006ff027e24 */ /* 0x000fe2000f8e00ff */
[----:B------:R-:W-:-:S03]  /*1d70*/  UISETP.GT.AND UP0, UPT, UR4, UR16, UPT ;  /* 0x000000100400728c */ /* 0x000fc6000bf04270 */
[----:B------:R-:W-:-:S05]  /*1d80*/  IMAD.U32 R3, RZ, RZ, UR7 ;  /* 0x00000007ff037e24 */ /* 0x000fca000f8e00ff */
[----:B--2---:R0:W-:Y:S01]  /*1d90*/  STG.E desc[UR14][R2.64+-0x8], R26 ;  /* 0xfffff81a02007986 */ /* 0x0041e2000c10190e */
[----:B------:R-:W-:Y:S05]  /*1da0*/  BRA.U UP0, `(.L_x_63) ;  /* 0x00000009004c7547 */ /* 0x000fea000b800000 */
[----:B------:R-:W0:Y:S08]  /*1db0*/  I2F.F64.U32 R4, UR13 ;  /* 0x0000000d00047d12 */ /* 0x000e300008201800 */
        /* <DEDUP_REMOVED lines=9> */
[----:B------:R-:W-:-:S04]  /*1e50*/  LOP3.LUT R0, R5, 0x7fffffff, RZ, 0xc0, !PT ;  /* 0x7fffffff05007812 */ /* 0x000fc800078ec0ff */
[----:B------:R-:W-:Y:S02]  /*1e60*/  IADD3 R8, PT, PT, R0, -0x100000, RZ ;  /* 0xfff0000000087810 */ /* 0x000fe40007ffe0ff */
[----:B------:R-:W-:-:S07]  /*1e70*/  MOV R0, 0x1e90 ;  /* 0x00001e9000007802 */ /* 0x000fce0000000f00 */
[----:B------:R-:W-:Y:S05]  /*1e80*/  CALL.REL.NOINC `($__internal_3_$__cuda_sm20_dblrcp_rn_slowpath_v3) ;  /* 0x0000002400447944 */ /* 0x000fea0003c00000 */
[----:B------:R-:W-:Y:S02]  /*1e90*/  IMAD.MOV.U32 R2, RZ, RZ, R12 ;  /* 0x000000ffff027224 */ /* 0x000fe400078e000c */
[----:B------:R-:W-:-:S07]  /*1ea0*/  IMAD.MOV.U32 R3, RZ, RZ, R13 ;  /* 0x000000ffff037224 */ /* 0x000fce00078e000d */
.L_x_64:
        /* <DEDUP_REMOVED lines=14> */
.L_x_65:
[----:B------:R-:W-:Y:S01]  /*1f90*/  DMUL R4, R16, R2 ;  /* 0x0000000210047228 */ /* 0x000fe20000000000 */
[----:B------:R-:W-:Y:S02]  /*1fa0*/  IMAD.MOV.U32 R0, RZ, RZ, RZ ;  /* 0x000000ffff007224 */ /* 0x000fe400078e00ff */
[----:B------:R-:W-:Y:S02]  /*1fb0*/  IMAD.MOV.U32 R8, RZ, RZ, RZ ;  /* 0x000000ffff087224 */ /* 0x000fe400078e00ff */
[----:B------:R-:W-:Y:S02]  /*1fc0*/  IMAD.MOV.U32 R6, RZ, RZ, 0x0 ;  /* 0x00000000ff067424 */ /* 0x000fe400078e00ff */
[----:B------:R-:W-:Y:S01]  /*1fd0*/  IMAD.MOV.U32 R7, RZ, RZ, 0x3fd80000 ;  /* 0x3fd80000ff077424 */ /* 0x000fe200078e00ff */
[----:B------:R-:W-:-:S08]  /*1fe0*/  DMUL R4, R4, R4 ;  /* 0x0000000404047228 */ /* 0x000fd00000000000 */
[----:B------:R-:W-:-:S08]  /*1ff0*/  DFMA R4, R18, R2, -R4 ;  /* 0x000000021204722b */ /* 0x000fd00000000804 */
[----:B------:R-:W-:Y:S02]  /*2000*/  DSETP.MAX.AND P0, P1, RZ, R4, PT ;  /* 0x00000004ff00722a */ /* 0x000fe4000390f000 */
[----:B------:R-:W-:-:S04]  /*2010*/  IMAD.MOV.U32 R3, RZ, RZ, R5 ;  /* 0x000000ffff037224 */ /* 0x000fc800078e0005 */
[----:B------:R-:W-:Y:S02]  /*2020*/  SEL R8, R8, R4, P0 ;  /* 0x0000000408087207 */ /* 0x000fe40000000000 */
[----:B------:R-:W-:-:S06]  /*2030*/  FSEL R9, R0, R3, P0 ;  /* 0x0000000300097208 */ /* 0x000fcc0000000000 */
[----:B------:R-:W-:-:S04]  /*2040*/  @P1 LOP3.LUT R9, R3, 0x80000, RZ, 0xfc, !PT ;  /* 0x0008000003091812 */ /* 0x000fc800078efcff */
[----:B------:R-:W0:Y:S01]  /*2050*/  MUFU.RSQ64H R5, R9 ;  /* 0x0000000900057308 */ /* 0x000e220000001c00 */
[----:B------:R-:W-:-:S04]  /*2060*/  IADD3 R4, PT, PT, R9, -0x3500000, RZ ;  /* 0xfcb0000009047810 */ /* 0x000fc80007ffe0ff */
[----:B------:R-:W-:Y:S02]  /*2070*/  ISETP.GE.U32.AND P0, PT, R4, 0x7ca00000, PT ;  /* 0x7ca000000400780c */ /* 0x000fe40003f06070 */
        /* <DEDUP_REMOVED lines=16> */
[----:B------:R-:W-:Y:S02]  /*2180*/  IMAD.MOV.U32 R24, RZ, RZ, R8 ;  /* 0x000000ffff187224 */ /* 0x000fe400078e0008 */
[----:B------:R-:W-:Y:S01]  /*2190*/  IMAD.MOV.U32 R8, RZ, RZ, R6 ;  /* 0x000000ffff087224 */ /* 0x000fe200078e0006 */
[----:B------:R-:W-:Y:S01]  /*21a0*/  MOV R6, R14 ;  /* 0x0000000e00067202 */ /* 0x000fe20000000f00 */
[----:B------:R-:W-:-:S07]  /*21b0*/  IMAD.MOV.U32 R5, RZ, RZ, R15 ;  /* 0x000000ffff057224 */ /* 0x000fce00078e000f */
[----:B------:R-:W-:Y:S05]  /*21c0*/  CALL.REL.NOINC `($__internal_5_$__cuda_sm20_dsqrt_rn_f64_mediumpath_v1) ;  /* 0x00000028008c7944 */ /* 0x000fea0003c00000 */
[----:B------:R-:W-:Y:S02]  /*21d0*/  IMAD.MOV.U32 R10, RZ, RZ, R4 ;  /* 0x000000ffff0a7224 */ /* 0x000fe400078e0004 */
[----:B------:R-:W-:-:S07]  /*21e0*/  IMAD.MOV.U32 R11, RZ, RZ, R3 ;  /* 0x000000ffff0b7224 */ /* 0x000fce00078e0003 */
.L_x_66:
[----:B------:R-:W-:Y:S01]  /*21f0*/  DSETP.MAX.AND P0, P1, RZ, R12, PT ;  /* 0x0000000cff00722a */ /* 0x000fe2000390f000 */
[----:B------:R-:W-:Y:S01]  /*2200*/  IMAD.MOV.U32 R0, RZ, RZ, RZ ;  /* 0x000000ffff007224 */ /* 0x000fe200078e00ff */
[----:B------:R-:W-:Y:S01]  /*2210*/  MOV R5, R13 ;  /* 0x0000000d00057202 */ /* 0x000fe20000000f00 */
[----:B------:R-:W-:Y:S02]  /*2220*/  IMAD.MOV.U32 R3, RZ, RZ, R12 ;  /* 0x000000ffff037224 */ /* 0x000fe400078e000c */
[----:B------:R-:W-:Y:S01]  /*2230*/  IMAD.MOV.U32 R12, RZ, RZ, RZ ;  /* 0x000000ffff0c7224 */ /* 0x000fe200078e00ff */
[----:B------:R-:W-:Y:S01]  /*2240*/  FSEL R7, R0, R5, P0 ;  /* 0x0000000500077208 */ /* 0x000fe20000000000 */
[----:B------:R-:W-:-:S03]  /*2250*/  IMAD.MOV.U32 R6, RZ, RZ, 0x0 ;  /* 0x00000000ff067424 */ /* 0x000fc600078e00ff */
[----:B------:R-:W-:-:S04]  /*2260*/  SEL R12, R12, R3, P0 ;  /* 0x000000030c0c7207 */ /* 0x000fc80000000000 */
[----:B------:R-:W-:-:S04]  /*2270*/  @P1 LOP3.LUT R7, R5, 0x80000, RZ, 0xfc, !PT ;  /* 0x0008000005071812 */ /* 0x000fc800078efcff */
[----:B------:R-:W-:Y:S01]  /*2280*/  MOV R13, R7 ;  /* 0x00000007000d7202 */ /* 0x000fe20000000f00 */
[----:B------:R-:W-:-:S03]  /*2290*/  IMAD.MOV.U32 R7, RZ, RZ, 0x3fd80000 ;  /* 0x3fd80000ff077424 */ /* 0x000fc600078e00ff */
[----:B------:R-:W0:Y:S01]  /*22a0*/  MUFU.RSQ64H R5, R13 ;  /* 0x0000000d00057308 */ /* 0x000e220000001c00 */
[----:B------:R-:W-:-:S05]  /*22b0*/  VIADD R4, R13, 0xfcb00000 ;  /* 0xfcb000000d047836 */ /* 0x000fca0000000000 */
[----:B------:R-:W-:Y:S01]  /*22c0*/  ISETP.GE.U32.AND P0, PT, R4, 0x7ca00000, PT ;  /* 0x7ca000000400780c */ /* 0x000fe20003f06070 */
        /* <DEDUP_REMOVED lines=16> */
[----:B------:R-:W-:Y:S01]  /*23d0*/  MOV R28, 0x2410 ;  /* 0x00002410001c7802 */ /* 0x000fe20000000f00 */
[----:B------:R-:W-:Y:S02]  /*23e0*/  IMAD.MOV.U32 R5, RZ, RZ, R15 ;  /* 0x000000ffff057224 */ /* 0x000fe400078e000f */
[----:B------:R-:W-:-:S07]  /*23f0*/  IMAD.MOV.U32 R24, RZ, RZ, R12 ;  /* 0x000000ffff187224 */ /* 0x000fce00078e000c */
[----:B------:R-:W-:Y:S05]  /*2400*/  CALL.REL.NOINC `($__internal_5_$__cuda_sm20_dsqrt_rn_f64_mediumpath_v1) ;  /* 0x0000002400fc7944 */ /* 0x000fea0003c00000 */
[----:B------:R-:W-:Y:S02]  /*2410*/  IMAD.MOV.U32 R8, RZ, RZ, R4 ;  /* 0x000000ffff087224 */ /* 0x000fe400078e0004 */
[----:B------:R-:W-:-:S07]  /*2420*/  IMAD.MOV.U32 R9, RZ, RZ, R3 ;  /* 0x000000ffff097224 */ /* 0x000fce00078e0003 */
.L_x_67:
[----:B------:R-:W0:Y:S01]  /*2430*/  MUFU.RCP64H R3, R9 ;  /* 0x0000000900037308 */ /* 0x000e220000001800 */
[----:B------:R-:W-:Y:S01]  /*2440*/  IMAD.MOV.U32 R2, RZ, RZ, 0x1 ;  /* 0x00000001ff027424 */ /* 0x000fe200078e00ff */
[----:B------:R-:W-:Y:S01]  /*2450*/  FSETP.GEU.AND P2, PT, |R11|, 6.5827683646048100446e-37, PT ;  /* 0x036000000b00780b */ /* 0x000fe20003f4e200 */
[----:B------:R-:W-:-:S04]  /*2460*/  DSETP.NEU.AND P1, PT, R12, RZ, PT ;  /* 0x000000ff0c00722a */ /* 0x000fc80003f2d000 */
        /* <DEDUP_REMOVED lines=11> */
[----:B------:R-:W-:Y:S01]  /*2520*/  MOV R7, R10 ;  /* 0x0000000a00077202 */ /* 0x000fe20000000f00 */
[----:B------:R-:W-:Y:S01]  /*2530*/  IMAD.MOV.U32 R6, RZ, RZ, R11 ;  /* 0x000000ffff067224 */ /* 0x000fe200078e000b */
[----:B------:R-:W-:Y:S01]  /*2540*/  MOV R3, 0x2580 ;  /* 0x0000258000037802 */ /* 0x000fe20000000f00 */
[----:B------:R-:W-:Y:S02]  /*2550*/  IMAD.MOV.U32 R4, RZ, RZ, R8 ;  /* 0x000000ffff047224 */ /* 0x000fe400078e0008 */
[----:B------:R-:W-:-:S07]  /*2560*/  IMAD.MOV.U32 R5, RZ, RZ, R9 ;  /* 0x000000ffff057224 */ /* 0x000fce00078e0009 */
[----:B------:R-:W-:Y:S05]  /*2570*/  CALL.REL.NOINC `($__internal_4_$__cuda_sm20_div_rn_f64_full) ;  /* 0x0000002000287944 */ /* 0x000fea0003c00000 */
[----:B------:R-:W-:Y:S01]  /*2580*/  MOV R2, R8 ;  /* 0x0000000800027202 */ /* 0x000fe20000000f00 */
[----:B------:R-:W-:-:S07]  /*2590*/  IMAD.MOV.U32 R3, RZ, RZ, R9 ;  /* 0x000000ffff037224 */ /* 0x000fce00078e0009 */
.L_x_68:
[----:B------:R-:W0:Y:S01]  /*25a0*/  LDCU.64 UR6, c[0x0][0x380] ;  /* 0x00007000ff0677ac */ /* 0x000e220008000a00 */
[----:B------:R-:W1:Y:S01]  /*25b0*/  F2F.F64.F32 R4, R27 ;  /* 0x0000001b00047310 */ /* 0x000e620000201800 */
[----:B------:R-:W2:Y:S01]  /*25c0*/  LDCU.64 UR10, c[0x0][0x3b0] ;  /* 0x00007600ff0a77ac */ /* 0x000ea20008000a00 */
[----:B0-----:R-:W-:-:S06]  /*25d0*/  UIMAD.WIDE UR6, UR4, 0x4, UR6 ;  /* 0x00000004040678a5 */ /* 0x001fcc000f8e0206 */
[----:B------:R-:W-:Y:S02]  /*25e0*/  IMAD.U32 R7, RZ, RZ, UR7 ;  /* 0x00000007ff077e24 */ /* 0x000fe4000f8e00ff */
[----:B------:R-:W-:-:S05]  /*25f0*/  IMAD.U32 R6, RZ, RZ, UR6 ;  /* 0x00000006ff067e24 */ /* 0x000fca000f8e00ff */
[----:B------:R-:W3:Y:S01]  /*2600*/  LDG.E.CONSTANT R7, desc[UR14][R6.64+-0x4] ;  /* 0xfffffc0e06077981 */ /* 0x000ee2000c1e9900 */
[----:B------:R-:W-:Y:S01]  /*2610*/  FSEL R2, R2, RZ, P1 ;  /* 0x000000ff02027208 */ /* 0x000fe20000800000 */
[----:B------:R-:W-:Y:S01]  /*2620*/  UIADD3 UR7, UP0, UPT, UR5, UR4, URZ ;  /* 0x0000000405077290 */ /* 0x000fe2000ff1e0ff */
[----:B------:R-:W-:-:S03]  /*2630*/  FSEL R3, R3, RZ, P1 ;  /* 0x000000ff03037208 */ /* 0x000fc60000800000 */
[----:B------:R-:W-:Y:S02]  /*2640*/  UIADD3.X UR8, UPT, UPT, URZ, UR17, URZ, UP0, !UPT ;  /* 0x00000011ff087290 */ /* 0x000fe400087fe4ff */
[----:B--2---:R-:W-:Y:S01]  /*2650*/  ULEA UR6, UP0, UR7, UR10, 0x2 ;  /* 0x0000000a07067291 */ /* 0x004fe2000f8010ff */
[----:B-1----:R-:W-:-:S03]  /*2660*/  DMUL R4, R4, R2 ;  /* 0x0000000204047228 */ /* 0x002fc60000000000 */
[----:B------:R-:W-:Y:S02]  /*2670*/  ULEA.HI.X UR7, UR7, UR11, UR8, 0x2, UP0 ;  /* 0x0000000b07077291 */ /* 0x000fe400080f1408 */
[----:B------:R-:W-:-:S04]  /*2680*/  MOV R2, UR6 ;  /* 0x0000000600027c02 */ /* 0x000fc80008000f00 */
[----:B------:R-:W-:Y:S01]  /*2690*/  IMAD.U32 R3, RZ, RZ, UR7 ;  /* 0x00000007ff037e24 */ /* 0x000fe2000f8e00ff */
[----:B------:R-:W0:Y:S01]  /*26a0*/  F2F.F32.F64 R4, R4 ;  /* 0x0000000400047310 */ /* 0x000e220000301000 */
[----:B---3--:R-:W-:-:S04]  /*26b0*/  FADD R7, -R26, R7 ;  /* 0x000000071a077221 */ /* 0x008fc80000000100 */
[----:B0-----:R-:W-:-:S05]  /*26c0*/  FFMA R26, R7, R4, R26 ;  /* 0x00000004071a7223 */ /* 0x001fca000000001a */
[----:B------:R1:W-:Y:S02]  /*26d0*/  STG.E desc[UR14][R2.64+-0x4], R26 ;  /* 0xfffffc1a02007986 */ /* 0x0003e4000c10190e */
.L_x_63:
[----:B------:R-:W2:Y:S02]  /*26e0*/  LDCU UR6, c[0x0][0x3a0] ;  /* 0x00007400ff0677ac */ /* 0x000ea40008000800 */
[----:B--2---:R-:W-:-:S06]  /*26f0*/  UISETP.GE.AND UP0, UPT, UR4, UR6, UPT ;  /* 0x000000060400728c */ /* 0x004fcc000bf06270 */
[----:B------:R-:W-:-:S13]  /*2700*/  PLOP3.LUT P0, PT, PT, PT, UP0, 0x80, 0x8 ;  /* 0x000000000008781c */ /* 0x000fda0003f0f008 */
[----:B------:R-:W-:Y:S05]  /*2710*/  @P0 EXIT ;  /* 0x000000000000094d */ /* 0x000fea0003800000 */
        /* <DEDUP_REMOVED lines=15> */
[----:B------:R-:W-:Y:S05]  /*2810*/  CALL.REL.NOINC `($__internal_3_$__cuda_sm20_dblrcp_rn_slowpath_v3) ;  /* 0x0000001800e07944 */ /* 0x000fea0003c00000 */
[----:B------:R-:W-:Y:S02]  /*2820*/  IMAD.MOV.U32 R14, RZ, RZ, R12 ;  /* 0x000000ffff0e7224 */ /* 0x000fe400078e000c */
[----:B------:R-:W-:-:S07]  /*2830*/  IMAD.MOV.U32 R15, RZ, RZ, R13 ;  /* 0x000000ffff0f7224 */ /* 0x000fce00078e000d */
.L_x_69:
        /* <DEDUP_REMOVED lines=12> */
[----:B------:R-:W-:Y:S01]  /*2900*/  MOV R0, 0x2940 ;  /* 0x0000294000007802 */ /* 0x000fe20000000f00 */
[----:B------:R-:W-:Y:S02]  /*2910*/  IMAD.MOV.U32 R5, RZ, RZ, R3 ;  /* 0x000000ffff057224 */ /* 0x000fe400078e0003 */
[----:B------:R-:W-:-:S07]  /*2920*/  VIADD R8, R8, 0xfff00000 ;  /* 0xfff0000008087836 */ /* 0x000fce0000000000 */
[----:B------:R-:W-:Y:S05]  /*2930*/  CALL.REL.NOINC `($__internal_3_$__cuda_sm20_dblrcp_rn_slowpath_v3) ;  /* 0x0000001800987944 */ /* 0x000fea0003c00000 */
.L_x_70:
[----:B------:R-:W0:Y:S02]  /*2940*/  LDCU UR6, c[0x0][0x3a0] ;  /* 0x00007400ff0677ac */ /* 0x000e240008000800 */
[----:B0-----:R-:W-:-:S04]  /*2950*/  UIADD3 UR6, UPT, UPT, -UR4, UR6, URZ ;  /* 0x0000000604067290 */ /* 0x001fc8000fffe1ff */
[----:B------:R-:W-:-:S04]  /*2960*/  ULOP3.LUT UR6, UR6, 0x1, URZ, 0xc0, !UPT ;  /* 0x0000000106067892 */ /* 0x000fc8000f8ec0ff */
[----:B------:R-:W-:-:S09]  /*2970*/  UISETP.NE.U32.AND UP0, UPT, UR6, 0x1, UPT ;  /* 0x000000010600788c */ /* 0x000fd2000bf05070 */
[----:B------:R-:W-:Y:S05]  /*2980*/  BRA.U UP0, `(.L_x_71) ;  /* 0x0000000900287547 */ /* 0x000fea000b800000 */
[----:B------:R-:W0:Y:S01]  /*2990*/  LDCU.64 UR6, c[0x0][0x380] ;  /* 0x00007000ff0677ac */ /* 0x000e220008000a00 */
[----:B------:R-:W1:Y:S01]  /*29a0*/  LDCU UR8, c[0x0][0x3a4] ;  /* 0x00007480ff0877ac */ /* 0x000e620008000800 */
[----:B0-----:R-:W-:-:S06]  /*29b0*/  UIMAD.WIDE UR10, UR4, 0x4, UR6 ;  /* 0x00000004040a78a5 */ /* 0x001fcc000f8e0206 */
[----:B------:R-:W-:Y:S01]  /*29c0*/  MOV R8, UR10 ;  /* 0x0000000a00087c02 */ /* 0x000fe20008000f00 */
[----:B------:R-:W-:Y:S01]  /*29d0*/  IMAD.U32 R9, RZ, RZ, UR11 ;  /* 0x0000000bff097e24 */ /* 0x000fe2000f8e00ff */
[----:B------:R-:W-:-:S04]  /*29e0*/  UIMAD.WIDE UR10, UR12, 0x4, UR6 ;  /* 0x000000040c0a78a5 */ /* 0x000fc8000f8e0206 */
[----:B------:R-:W2:Y:S02]  /*29f0*/  LDG.E.CONSTANT R0, desc[UR14][R8.64] ;  /* 0x0000000e08007981 */ /* 0x000ea4000c1e9900 */
[----:B------:R-:W-:Y:S02]  /*2a00*/  IMAD.U32 R10, RZ, RZ, UR10 ;  /* 0x0000000aff0a7e24 */ /* 0x000fe4000f8e00ff */
[----:B------:R-:W-:-:S05]  /*2a10*/  IMAD.U32 R11, RZ, RZ, UR11 ;  /* 0x0000000bff0b7e24 */ /* 0x000fca000f8e00ff */
[----:B------:R-:W3:Y:S01]  /*2a20*/  LDG.E.CONSTANT R4, desc[UR14][R10.64] ;  /* 0x0000000e0a047981 */ /* 0x000ee2000c1e9900 */
[----:B-1----:R-:W-:-:S06]  /*2a30*/  UIMAD.WIDE.U32 UR6, UR8, 0x4, UR6 ;  /* 0x00000004080678a5 */ /* 0x002fcc000f8e0006 */
[----:B------:R-:W-:Y:S01]  /*2a40*/  MOV R6, UR6 ;  /* 0x0000000600067c02 */ /* 0x000fe20008000f00 */
[----:B------:R-:W-:-:S05]  /*2a50*/  IMAD.U32 R7, RZ, RZ, UR7 ;  /* 0x00000007ff077e24 */ /* 0x000fca000f8e00ff */
[----:B------:R0:W4:Y:S01]  /*2a60*/  LDG.E.CONSTANT R6, desc[UR14][R6.64] ;  /* 0x0000000e06067981 */ /* 0x000122000c1e9900 */
[----:B------:R-:W-:Y:S01]  /*2a70*/  MOV R24, 0x0 ;  /* 0x0000000000187802 */ /* 0x000fe20000000f00 */
[----:B------:R-:W-:Y:S01]  /*2a80*/  IMAD.MOV.U32 R25, RZ, RZ, 0x3fd80000 ;  /* 0x3fd80000ff197424 */ /* 0x000fe200078e00ff */
[----:B------:R-:W-:Y:S01]  /*2a90*/  UIADD3 UR8, UPT, UPT, UR4, 0x1, URZ ;  /* 0x0000000104087890 */ /* 0x000fe2000fffe0ff */
        /* <DEDUP_REMOVED lines=13> */
[----:B------:R-:W-:-:S05]  /*2b70*/  IMAD.MOV.U32 R10, RZ, RZ, R9 ;  /* 0x000000ffff0a7224 */ /* 0x000fca00078e0009 */
[----:B0-----:R-:W-:Y:S02]  /*2b80*/  FSEL R7, R5, R10, P0 ;  /* 0x0000000a05077208 */ /* 0x001fe40000000000 */
[----:B------:R-:W-:Y:S01]  /*2b90*/  MOV R5, R8 ;  /* 0x0000000800057202 */ /* 0x000fe20000000f00 */
[----:B------:R-:W-:-:S04]  /*2ba0*/  IMAD.MOV.U32 R8, RZ, RZ, RZ ;  /* 0x000000ffff087224 */ /* 0x000fc800078e00ff */
[----:B------:R-:W-:Y:S02]  /*2bb0*/  @P1 LOP3.LUT R7, R10, 0x80000, RZ, 0xfc, !PT ;  /* 0x000800000a071812 */ /* 0x000fe400078efcff */
[----:B------:R-:W-:-:S03]  /*2bc0*/  SEL R8, R8, R5, P0 ;  /* 0x0000000508087207 */ /* 0x000fc60000000000 */
[----:B------:R-:W-:Y:S02]  /*2bd0*/  IMAD.MOV.U32 R9, RZ, RZ, R7 ;  /* 0x000000ffff097224 */ /* 0x000fe400078e0007 */
[----:B----4-:R-:W0:Y:S02]  /*2be0*/  F2F.F64.F32 R6, R6 ;  /* 0x0000000600067310 */ /* 0x010e240000201800 */
[----:B------:R-:W-:-:S05]  /*2bf0*/  VIADD R4, R9, 0xfcb00000 ;  /* 0xfcb0000009047836 */ /* 0x000fca0000000000 */
[----:B------:R-:W-:Y:S01]  /*2c00*/  ISETP.GE.U32.AND P0, PT, R4, 0x7ca00000, PT ;  /* 0x7ca000000400780c */ /* 0x000fe20003f06070 */
[----:B------:R-:W1:Y:S01]  /*2c10*/  MUFU.RSQ64H R5, R9 ;  /* 0x0000000900057308 */ /* 0x000e620000001c00 */
[----:B0-----:R-:W-:Y:S02]  /*2c20*/  DADD R22, R22, -R6 ;  /* 0x0000000016167229 */ /* 0x001fe40000000806 */
[----:B------:R-:W-:-:S06]  /*2c30*/  DFMA R20, -R6, R6, R20 ;  /* 0x000000060614722b */ /* 0x000fcc0000000114 */
[----:B------:R-:W-:Y:S02]  /*2c40*/  DMUL R2, R22, R12 ;  /* 0x0000000c16027228 */ /* 0x000fe40000000000 */
[----:B-1----:R-:W-:-:S06]  /*2c50*/  DMUL R10, R4, R4 ;  /* 0x00000004040a7228 */ /* 0x002fcc0000000000 */
[----:B------:R-:W-:Y:S02]  /*2c60*/  DMUL R32, R2, R2 ;  /* 0x0000000202207228 */ /* 0x000fe40000000000 */
[----:B------:R-:W-:-:S06]  /*2c70*/  DFMA R10, R8, -R10, 1 ;  /* 0x3ff00000080a742b */ /* 0x000fcc000000080a */
[----:B------:R-:W-:Y:S02]  /*2c80*/  DFMA R32, R20, R12, -R32 ;  /* 0x0000000c1420722b */ /* 0x000fe40000000820 */
        /* <DEDUP_REMOVED lines=12> */
[----:B------:R-:W-:Y:S02]  /*2d50*/  IMAD.MOV.U32 R8, RZ, RZ, R6 ;  /* 0x000000ffff087224 */ /* 0x000fe400078e0006 */
[----:B------:R-:W-:Y:S01]  /*2d60*/  IMAD.MOV.U32 R6, RZ, RZ, R28 ;  /* 0x000000ffff067224 */ /* 0x000fe200078e001c */
[----:B------:R-:W-:-:S07]  /*2d70*/  MOV R28, 0x2d90 ;  /* 0x00002d90001c7802 */ /* 0x000fce0000000f00 */
[----:B------:R-:W-:Y:S05]  /*2d80*/  CALL.REL.NOINC `($__internal_5_$__cuda_sm20_dsqrt_rn_f64_mediumpath_v1) ;  /* 0x0000001c009c7944 */ /* 0x000fea0003c00000 */
[----:B------:R-:W-:Y:S02]  /*2d90*/  IMAD.MOV.U32 R10, RZ, RZ, R4 ;  /* 0x000000ffff0a7224 */ /* 0x000fe400078e0004 */
[----:B------:R-:W-:-:S07]  /*2da0*/  IMAD.MOV.U32 R11, RZ, RZ, R3 ;  /* 0x000000ffff0b7224 */ /* 0x000fce00078e0003 */
.L_x_72:
        /* <DEDUP_REMOVED lines=27> */
[----:B------:R-:W-:Y:S02]  /*2f60*/  IMAD.MOV.U32 R25, RZ, RZ, R24 ;  /* 0x000000ffff197224 */ /* 0x000fe400078e0018 */
[----:B------:R-:W-:Y:S01]  /*2f70*/  IMAD.MOV.U32 R6, RZ, RZ, R28 ;  /* 0x000000ffff067224 */ /* 0x000fe200078e001c */
[----:B------:R-:W-:Y:S01]  /*2f80*/  MOV R28, 0x2fc0 ;  /* 0x00002fc0001c7802 */ /* 0x000fe20000000f00 */
[----:B------:R-:W-:Y:S02]  /*2f90*/  IMAD.MOV.U32 R24, RZ, RZ, R32 ;  /* 0x000000ffff187224 */ /* 0x000fe400078e0020 */
[----:B------:R-:W-:-:S07]  /*2fa0*/  IMAD.MOV.U32 R9, RZ, RZ, R33 ;  /* 0x000000ffff097224 */ /* 0x000fce00078e0021 */
[----:B------:R-:W-:Y:S05]  /*2fb0*/  CALL.REL.NOINC `($__internal_5_$__cuda_sm20_dsqrt_rn_f64_mediumpath_v1) ;  /* 0x0000001c00107944 */ /* 0x000fea0003c00000 */
[----:B------:R-:W-:Y:S01]  /*2fc0*/  IMAD.MOV.U32 R8, RZ, RZ, R4 ;  /* 0x000000ffff087224 */ /* 0x000fe200078e0004 */
[----:B------:R-:W-:-:S07]  /*2fd0*/  MOV R9, R3 ;  /* 0x0000000300097202 */ /* 0x000fce0000000f00 */
.L_x_73:
        /* <DEDUP_REMOVED lines=16> */
[----:B------:R-:W-:Y:S01]  /*30e0*/  MOV R6, R11 ;  /* 0x0000000b00067202 */ /* 0x000fe20000000f00 */
[----:B------:R-:W-:Y:S01]  /*30f0*/  IMAD.MOV.U32 R4, RZ, RZ, R8 ;  /* 0x000000ffff047224 */ /* 0x000fe200078e0008 */
[----:B------:R-:W-:Y:S01]  /*3100*/  MOV R3, 0x3130 ;  /* 0x0000313000037802 */ /* 0x000fe20000000f00 */
[----:B------:R-:W-:-:S07]  /*3110*/  IMAD.MOV.U32 R5, RZ, RZ, R9 ;  /* 0x000000ffff057224 */ /* 0x000fce00078e0009 */
[----:B------:R-:W-:Y:S05]  /*3120*/  CALL.REL.NOINC `($__internal_4_$__cuda_sm20_div_rn_f64_full) ;  /* 0x00000014003c7944 */ /* 0x000fea0003c00000 */
[----:B------:R-:W-:Y:S01]  /*3130*/  MOV R2, R8 ;  /* 0x0000000800027202 */ /* 0x000fe20000000f00 */
[----:B------:R-:W-:-:S07]  /*3140*/  IMAD.MOV.U32 R3, RZ, RZ, R9 ;  /* 0x000000ffff037224 */ /* 0x000fce00078e0009 */
.L_x_74:
[----:B------:R-:W0:Y:S01]  /*3150*/  F2F.F64.F32 R4, R27 ;  /* 0x0000001b00047310 */ /* 0x000e220000201800 */
[----:B------:R-:W-:Y:S01]  /*3160*/  FSEL R2, R2, RZ, P1 ;  /* 0x000000ff02027208 */ /* 0x000fe20000800000 */
[----:B------:R-:W1:Y:S01]  /*3170*/  LDCU.64 UR6, c[0x0][0x3b0] ;  /* 0x00007600ff0677ac */ /* 0x000e620008000a00 */
[----:B------:R-:W-:Y:S01]  /*3180*/  FSEL R3, R3, RZ, P1 ;  /* 0x000000ff03037208 */ /* 0x000fe20000800000 */
[----:B------:R-:W-:Y:S01]  /*3190*/  FADD R7, -R26, R0 ;  /* 0x000000001a077221 */ /* 0x000fe20000000100 */
[----:B------:R-:W-:-:S04]  /*31a0*/  UIADD3 UR4, UPT, UPT, UR5, UR4, URZ ;  /* 0x0000000405047290 */ /* 0x000fc8000fffe0ff */
[----:B0-----:R-:W-:Y:S01]  /*31b0*/  DMUL R2, R4, R2 ;  /* 0x0000000204027228 */ /* 0x001fe20000000000 */
[----:B-1----:R-:W-:-:S03]  /*31c0*/  UIMAD.WIDE UR6, UR4, 0x4, UR6 ;  /* 0x00000004040678a5 */ /* 0x002fc6000f8e0206 */
[----:B------:R-:W-:-:S06]  /*31d0*/  UMOV UR4, UR8 ;  /* 0x0000000800047c82 */ /* 0x000fcc0008000000 */
[----:B------:R-:W0:Y:S01]  /*31e0*/  F2F.F32.F64 R2, R2 ;  /* 0x0000000200027310 */ /* 0x000e220000301000 */
[----:B------:R-:W-:Y:S01]  /*31f0*/  IMAD.U32 R4, RZ, RZ, UR6 ;  /* 0x00000006ff047e24 */ /* 0x000fe2000f8e00ff */
[----:B------:R-:W-:Y:S01]  /*3200*/  MOV R5, UR7 ;  /* 0x0000000700057c02 */ /* 0x000fe20008000f00 */
[----:B0-----:R-:W-:-:S05]  /*3210*/  FFMA R26, R7, R2, R26 ;  /* 0x00000002071a7223 */ /* 0x001fca000000001a */
[----:B------:R0:W-:Y:S02]  /*3220*/  STG.E desc[UR14][R4.64], R26 ;  /* 0x0000001a04007986 */ /* 0x0001e4000c10190e */
.L_x_71:
[----:B------:R-:W1:Y:S01]  /*3230*/  LDCU.64 UR6, c[0x0][0x3a0] ;  /* 0x00007400ff0677ac */ /* 0x000e620008000a00 */
[----:B------:R-:W-:-:S05]  /*3240*/  LOP3.LUT R0, RZ, UR9, RZ, 0x33, !PT ;  /* 0x00000009ff007c12 */ /* 0x000fca000f8e33ff */
[----:B-1----:R-:W-:-:S05]  /*3250*/  VIADD R0, R0, UR6 ;  /* 0x0000000600007c36 */ /* 0x002fca0008000000 */
[----:B------:R-:W-:-:S13]  /*3260*/  ISETP.NE.AND P0, PT, R0, UR7, PT ;  /* 0x0000000700007c0c */ /* 0x000fda000bf05270 */
[----:B------:R-:W-:Y:S05]  /*3270*/  @!P0 EXIT ;  /* 0x000000000000894d */ /* 0x000fea0003800000 */
[----:B------:R-:W1:Y:S01]  /*3280*/  LDCU.64 UR20, c[0x0][0x380] ;  /* 0x00007000ff1477ac */ /* 0x000e620008000a00 */
[----:B------:R-:W2:Y:S01]  /*3290*/  LDCU.64 UR22, c[0x0][0x3b0] ;  /* 0x00007600ff1677ac */ /* 0x000ea20008000a00 */
[----:B------:R-:W3:Y:S01]  /*32a0*/  LDCU UR26, c[0x0][0x3a0] ;  /* 0x00007400ff1a77ac */ /* 0x000ee20008000800 */
[----:B------:R-:W4:Y:S01]  /*32b0*/  LDCU.64 UR24, c[0x0][0x380] ;  /* 0x00007000ff1877ac */ /* 0x000f220008000a00 */
[----:B------:R-:W-:Y:S02]  /*32c0*/  UIADD3 UR8, UPT, UPT, UR5, UR4, URZ ;  /* 0x0000000405087290 */ /* 0x000fe4000fffe0ff */
[----:B------:R-:W-:Y:S02]  /*32d0*/  UIMAD.WIDE UR10, UR13, 0x4, URZ ;  /* 0x000000040d0a78a5 */ /* 0x000fe4000f8e02ff */
[----:B------:R-:W-:-:S12]  /*32e0*/  UIMAD.WIDE UR16, UR9, 0x4, URZ ;  /* 0x00000004091078a5 */ /* 0x000fd8000f8e02ff */
.L_x_81:
[----:B-1----:R-:W-:Y:S02]  /*32f0*/  UIMAD.WIDE UR12, UR4, 0x4, UR20 ;  /* 0x00000004040c78a5 */ /* 0x002fe4000f8e0214 */
[----:B----4-:R-:W-:-:S04]  /*3300*/  UIADD3 UR6, UP0, UPT, -UR10, UR24, URZ ;  /* 0x000000180a067290 */ /* 0x010fc8000ff1e1ff */
[----:B------:R-:W-:Y:S01]  /*3310*/  UIADD3.X UR7, UPT, UPT, ~UR11, UR25, URZ, UP0, !UPT ;  /* 0x000000190b077290 */ /* 0x000fe200087fe5ff */
[----:B0-----:R-:W-:Y:S01]  /*3320*/  IMAD.U32 R2, RZ, RZ, UR12 ;  /* 0x0000000cff027e24 */ /* 0x001fe2000f8e00ff */
[----:B------:R-:W-:Y:S02]  /*3330*/  MOV R3, UR13 ;  /* 0x0000000d00037c02 */ /* 0x000fe40008000f00 */
[----:B------:R-:W-:-:S03]  /*3340*/  UIMAD.WIDE UR6, UR4, 0x4, UR6 ;  /* 0x00000004040678a5 */ /* 0x000fc6000f8e0206 */
[----:B------:R-:W4:Y:S03]  /*3350*/  LDG.E.CONSTANT R2, desc[UR14][R2.64] ;  /* 0x0000000e02027981 */ /* 0x000f26000c1e9900 */
[----:B------:R-:W-:Y:S02]  /*3360*/  IMAD.U32 R8, RZ, RZ, UR6 ;  /* 0x00000006ff087e24 */ /* 0x000fe4000f8e00ff */
[----:B------:R-:W-:-:S05]  /*3370*/  IMAD.U32 R9, RZ, RZ, UR7 ;  /* 0x00000007ff097e24 */ /* 0x000fca000f8e00ff */
[----:B0-----:R-:W5:Y:S01]  /*3380*/  LDG.E.CONSTANT R4, desc[UR14][R8.64] ;  /* 0x0000000e08047981 */ /* 0x001f62000c1e9900 */
[----:B------:R-:W-:-:S04]  /*3390*/  UIADD3 UR5, UP0, UP1, -UR16, 0x4, UR12 ;  /* 0x0000000410057890 */ /* 0x000fc8000f91e10c */
[----:B------:R-:W-:Y:S02]  /*33a0*/  UIADD3.X UR9, UPT, UPT, ~UR17, URZ, UR13, UP0, UP1 ;  /* 0x000000ff11097290 */ /* 0x000fe400087e250d */
[----:B------:R-:W-:-:S04]  /*33b0*/  MOV R10, UR5 ;  /* 0x00000005000a7c02 */ /* 0x000fc80008000f00 */
[----:B------:R-:W-:-:S05]  /*33c0*/  IMAD.U32 R11, RZ, RZ, UR9 ;  /* 0x00000009ff0b7e24 */ /* 0x000fca000f8e00ff */
[----:B------:R-:W3:Y:S01]  /*33d0*/  LDG.E.CONSTANT R28, desc[UR14][R10.64+-0x4] ;  /* 0xfffffc0e0a1c7981 */ /* 0x000ee2000c1e9900 */
[----:B------:R-:W-:Y:S01]  /*33e0*/  IMAD.MOV.U32 R0, RZ, RZ, RZ ;  /* 0x000000ffff007224 */ /* 0x000fe200078e00ff */
[----:B------:R-:W-:Y:S01]  /*33f0*/  MOV R31, 0x3fd80000 ;  /* 0x3fd80000001f7802 */ /* 0x000fe20000000f00 */
[----:B------:R-:W-:Y:S01]  /*3400*/  IMAD.MOV.U32 R30, RZ, RZ, 0x0 ;  /* 0x00000000ff1e7424 */ /* 0x000fe200078e00ff */
[----:B--2---:R-:W-:Y:S01]  /*3410*/  UIMAD.WIDE UR18, UR8, 0x4, UR22 ;  /* 0x00000004081278a5 */ /* 0x004fe2000f8e0216 */
[----:B----4-:R-:W0:Y:S08]  /*3420*/  F2F.F64.F32 R6, R2 ;  /* 0x0000000200067310 */ /* 0x010e300000201800 */
[----:B-----5:R-:W1:Y:S01]  /*3430*/  F2F.F64.F32 R4, R4 ;  /* 0x0000000400047310 */ /* 0x020e620000201800 */
[----:B0-----:R-:W-:-:S02]  /*3440*/  DADD R16, R6, R16 ;  /* 0x0000000006107229 */ /* 0x001fc40000000010 */
[CC--:B------:R-:W-:Y:S02]  /*3450*/  DFMA R18, R6.reuse, R6.reuse, R18 ;  /* 0x000000060612722b */ /* 0x0c0fe40000000012 */
[C---:B------:R-:W-:Y:S02]  /*3460*/  DADD R22, R6.reuse, R22 ;  /* 0x0000000006167229 */ /* 0x040fe40000000016 */
[----:B------:R-:W-:Y:S02]  /*3470*/  DFMA R20, R6, R6, R20 ;  /* 0x000000060614722b */ /* 0x000fe40000000014 */
[----:B-1----:R-:W-:Y:S01]  /*3480*/  DADD R16, R16, -R4 ;  /* 0x0000000010107229 */ /* 0x002fe20000000804 */
[----:B---3--:R-:W0:Y:S01]  /*3490*/  F2F.F64.F32 R28, R28 ;  /* 0x0000001c001c7310 */ /* 0x008e220000201800 */
[----:B------:R-:W-:-:S06]  /*34a0*/  DFMA R18, -R4, R4, R18 ;  /* 0x000000040412722b */ /* 0x000fcc0000000112 */
[----:B------:R-:W-:-:S08]  /*34b0*/  DMUL R8, R16, R14 ;  /* 0x0000000e10087228 */ /* 0x000fd00000000000 */
[----:B------:R-:W-:Y:S02]  /*34c0*/  DMUL R8, R8, R8 ;  /* 0x0000000808087228 */ /* 0x000fe40000000000 */
[----:B0-----:R-:W-:Y:S02]  /*34d0*/  DADD R22, R22, -R28 ;  /* 0x0000000016167229 */ /* 0x001fe4000000081c */
[----:B------:R-:W-:-:S04]  /*34e0*/  DFMA R20, -R28, R28, R20 ;  /* 0x0000001c1c14722b */ /* 0x000fc80000000114 */
[----:B------:R-:W-:Y:S02]  /*34f0*/  DFMA R8, R18, R14, -R8 ;  /* 0x0000000e1208722b */ /* 0x000fe40000000808 */
[----:B------:R-:W-:-:S06]  /*3500*/  DMUL R6, R22, R12 ;  /* 0x0000000c16067228 */ /* 0x000fcc0000000000 */
[----:B------:R-:W-:Y:S02]  /*3510*/  DSETP.MAX.AND P0, P1, RZ, R8, PT ;  /* 0x00000008ff00722a */ /* 0x000fe4000390f000 */
[----:B------:R-:W-:Y:S01]  /*3520*/  MOV R5, R9 ;  /* 0x0000000900057202 */ /* 0x000fe20000000f00 */
[----:B------:R-:W-:Y:S01]  /*3530*/  IMAD.MOV.U32 R3, RZ, RZ, R8 ;  /* 0x000000ffff037224 */ /* 0x000fe200078e0008 */
[----:B------:R-:W-:Y:S01]  /*3540*/  DMUL R34, R6, R6 ;  /* 0x0000000606227228 */ /* 0x000fe20000000000 */
[----:B------:R-:W-:Y:S01]  /*3550*/  IMAD.MOV.U32 R8, RZ, RZ, RZ ;  /* 0x000000ffff087224 */ /* 0x000fe200078e00ff */
[----:B------:R-:W-:-:S04]  /*3560*/  FSEL R25, R0, R5, P0 ;  /* 0x0000000500197208 */ /* 0x000fc80000000000 */
[----:B------:R-:W-:Y:S02]  /*3570*/  SEL R8, R8, R3, P0 ;  /* 0x0000000308087207 */ /* 0x000fe40000000000 */
[----:B------:R-:W-:Y:S02]  /*3580*/  DFMA R34, R20, R12, -R34 ;  /* 0x0000000c1422722b */ /* 0x000fe40000000822 */
[----:B------:R-:W-:-:S04]  /*3590*/  @P1 LOP3.LUT R25, R5, 0x80000, RZ, 0xfc, !PT ;  /* 0x0008000005191812 */ /* 0x000fc800078efcff */
[----:B------:R-:W-:-:S04]  /*35a0*/  MOV R9, R25 ;  /* 0x0000001900097202 */ /* 0x000fc80000000f00 */
        /* <DEDUP_REMOVED lines=16> */
[----:B------:R-:W-:Y:S01]  /*36b0*/  MOV R28, 0x3710 ;  /* 0x00003710001c7802 */ /* 0x000fe20000000f00 */
[----:B------:R-:W-:Y:S01]  /*36c0*/  IMAD.MOV.U32 R8, RZ, RZ, R6 ;  /* 0x000000ffff087224 */ /* 0x000fe200078e0006 */
[----:B------:R-:W-:Y:S01]  /*36d0*/  MOV R6, R30 ;  /* 0x0000001e00067202 */ /* 0x000fe20000000f00 */
[----:B------:R-:W-:Y:S02]  /*36e0*/  IMAD.MOV.U32 R5, RZ, RZ, R31 ;  /* 0x000000ffff057224 */ /* 0x000fe400078e001f */
[----:B------:R-:W-:-:S07]  /*36f0*/  IMAD.MOV.U32 R3, RZ, RZ, R29 ;  /* 0x000000ffff037224 */ /* 0x000fce00078e001d */
[----:B------:R-:W-:Y:S05]  /*3700*/  CALL.REL.NOINC `($__internal_5_$__cuda_sm20_dsqrt_rn_f64_mediumpath_v1) ;  /* 0x00000014003c7944 */ /* 0x000fea0003c00000 */
[----:B------:R-:W-:Y:S01]  /*3710*/  MOV R32, R4 ;  /* 0x0000000400207202 */ /* 0x000fe20000000f00 */
[----:B------:R-:W-:-:S07]  /*3720*/  IMAD.MOV.U32 R33, RZ, RZ, R3 ;  /* 0x000000ffff217224 */ /* 0x000fce00078e0003 */
.L_x_75:
[----:B------:R-:W-:Y:S01]  /*3730*/  DSETP.MAX.AND P0, P1, RZ, R34, PT ;  /* 0x00000022ff00722a */ /* 0x000fe2000390f000 */
[----:B------:R-:W-:Y:S01]  /*3740*/  IMAD.MOV.U32 R5, RZ, RZ, R35 ;  /* 0x000000ffff057224 */ /* 0x000fe200078e0023 */
[----:B------:R-:W-:Y:S01]  /*3750*/  MOV R0, RZ ;  /* 0x000000ff00007202 */ /* 0x000fe20000000f00 */
[----:B------:R-:W-:Y:S01]  /*3760*/  IMAD.MOV.U32 R3, RZ, RZ, R34 ;  /* 0x000000ffff037224 */ /* 0x000fe200078e0022 */
[----:B------:R-:W-:Y:S01]  /*3770*/  MOV R9, 0x3fd80000 ;  /* 0x3fd8000000097802 */ /* 0x000fe20000000f00 */
[----:B------:R-:W-:Y:S01]  /*3780*/  IMAD.MOV.U32 R34, RZ, RZ, RZ ;  /* 0x000000ffff227224 */ /* 0x000fe200078e00ff */
[----:B------:R-:W-:Y:S01]  /*3790*/  FSEL R7, R0, R5, P0 ;  /* 0x0000000500077208 */ /* 0x000fe20000000000 */
[----:B------:R-:W-:-:S03]  /*37a0*/  IMAD.MOV.U32 R8, RZ, RZ, 0x0 ;  /* 0x00000000ff087424 */ /* 0x000fc600078e00ff */
[----:B------:R-:W-:-:S04]  /*37b0*/  SEL R34, R34, R3, P0 ;  /* 0x0000000322227207 */ /* 0x000fc80000000000 */
        /* <DEDUP_REMOVED lines=21> */
[----:B------:R-:W-:Y:S01]  /*3910*/  MOV R9, R35 ;  /* 0x0000002300097202 */ /* 0x000fe20000000f00 */
[----:B------:R-:W-:Y:S01]  /*3920*/  IMAD.MOV.U32 R24, RZ, RZ, R34 ;  /* 0x000000ffff187224 */ /* 0x000fe200078e0022 */
[----:B------:R-:W-:-:S07]  /*3930*/  MOV R28, 0x3950 ;  /* 0x00003950001c7802 */ /* 0x000fce0000000f00 */
[----:B------:R-:W-:Y:S05]  /*3940*/  CALL.REL.NOINC `($__internal_5_$__cuda_sm20_dsqrt_rn_f64_mediumpath_v1) ;  /* 0x0000001000ac7944 */ /* 0x000fea0003c00000 */
[----:B------:R-:W-:Y:S02]  /*3950*/  IMAD.MOV.U32 R24, RZ, RZ, R4 ;  /* 0x000000ffff187224 */ /* 0x000fe400078e0004 */
[----:B------:R-:W-:-:S07]  /*3960*/  IMAD.MOV.U32 R25, RZ, RZ, R3 ;  /* 0x000000ffff197224 */ /* 0x000fce00078e0003 */
.L_x_76:
        /* <DEDUP_REMOVED lines=21> */
.L_x_77:
[----:B------:R-:W-:Y:S01]  /*3ac0*/  IMAD.U32 R28, RZ, RZ, UR12 ;  /* 0x0000000cff1c7e24 */ /* 0x000fe2000f8e00ff */
[----:B------:R-:W-:Y:S01]  /*3ad0*/  MOV R29, UR13 ;  /* 0x0000000d001d7c02 */ /* 0x000fe20008000f00 */
[----:B------:R-:W-:Y:S01]  /*3ae0*/  IMAD.U32 R32, RZ, RZ, UR6 ;  /* 0x00000006ff207e24 */ /* 0x000fe2000f8e00ff */
[----:B------:R-:W2:Y:S01]  /*3af0*/  LDG.E.CONSTANT R30, desc[UR14][R10.64] ;  /* 0x0000000e0a1e7981 */ /* 0x000ea2000c1e9900 */
[----:B------:R-:W-:-:S03]  /*3b00*/  IMAD.U32 R33, RZ, RZ, UR7 ;  /* 0x00000007ff217e24 */ /* 0x000fc6000f8e00ff */
[----:B------:R-:W3:Y:S04]  /*3b10*/  LDG.E.CONSTANT R0, desc[UR14][R28.64+0x4] ;  /* 0x0000040e1c007981 */ /* 0x000ee8000c1e9900 */
[----:B------:R0:W4:Y:S01]  /*3b20*/  LDG.E.CONSTANT R4, desc[UR14][R32.64+0x4] ;  /* 0x0000040e20047981 */ /* 0x000122000c1e9900 */
[----:B------:R-:W-:Y:S02]  /*3b30*/  MOV R3, RZ ;  /* 0x000000ff00037202 */ /* 0x000fe40000000f00 */
[----:B0-----:R-:W-:Y:S02]  /*3b40*/  FSEL R32, R8, RZ, P1 ;  /* 0x000000ff08207208 */ /* 0x001fe40000800000 */
[----:B------:R-:W-:Y:S01]  /*3b50*/  FSEL R33, R9, RZ, P1 ;  /* 0x000000ff09217208 */ /* 0x000fe20000800000 */
[----:B------:R-:W-:Y:S01]  /*3b60*/  IMAD.MOV.U32 R29, RZ, RZ, 0x3fd80000 ;  /* 0x3fd80000ff1d7424 */ /* 0x000fe200078e00ff */
[----:B------:R-:W-:Y:S01]  /*3b70*/  MOV R28, 0x0 ;  /* 0x00000000001c7802 */ /* 0x000fe20000000f00 */
[----:B---3--:R-:W0:Y:S08]  /*3b80*/  F2F.F64.F32 R24, R0 ;  /* 0x0000000000187310 */ /* 0x008e300000201800 */
[----:B----4-:R-:W1:Y:S01]  /*3b90*/  F2F.F64.F32 R4, R4 ;  /* 0x0000000400047310 */ /* 0x010e620000201800 */
[----:B0-----:R-:W-:-:S08]  /*3ba0*/  DADD R16, R16, R24 ;  /* 0x0000000010107229 */ /* 0x001fd00000000018 */
[----:B-1----:R-:W-:Y:S02]  /*3bb0*/  DADD R16, R16, -R4 ;  /* 0x0000000010107229 */ /* 0x002fe40000000804 */
[----:B------:R-:W-:-:S06]  /*3bc0*/  DFMA R18, R24, R24, R18 ;  /* 0x000000181812722b */ /* 0x000fcc0000000012 */
[----:B------:R-:W-:Y:S02]  /*3bd0*/  DMUL R6, R16, R14 ;  /* 0x0000000e10067228 */ /* 0x000fe40000000000 */
[----:B------:R-:W-:-:S06]  /*3be0*/  DFMA R18, -R4, R4, R18 ;  /* 0x000000040412722b */ /* 0x000fcc0000000112 */
[----:B------:R-:W-:-:S08]  /*3bf0*/  DMUL R6, R6, R6 ;  /* 0x0000000606067228 */ /* 0x000fd00000000000 */
[----:B------:R-:W-:-:S08]  /*3c00*/  DFMA R6, R18, R14, -R6 ;  /* 0x0000000e1206722b */ /* 0x000fd00000000806 */
[----:B------:R-:W-:Y:S02]  /*3c10*/  DSETP.MAX.AND P0, P2, RZ, R6, PT ;  /* 0x00000006ff00722a */ /* 0x000fe40003a0f000 */
[----:B------:R-:W-:-:S05]  /*3c20*/  IMAD.MOV.U32 R10, RZ, RZ, R7 ;  /* 0x000000ffff0a7224 */ /* 0x000fca00078e0007 */
[----:B------:R-:W-:-:S07]  /*3c30*/  FSEL R5, R3, R10, P0 ;  /* 0x0000000a03057208 */ /* 0x000fce0000000000 */
[----:B------:R-:W-:-:S05]  /*3c40*/  @P2 LOP3.LUT R5, R10, 0x80000, RZ, 0xfc, !PT ;  /* 0x000800000a052812 */ /* 0x000fca00078efcff */
[----:B------:R-:W-:-:S04]  /*3c50*/  IMAD.MOV.U32 R7, RZ, RZ, R5 ;  /* 0x000000ffff077224 */ /* 0x000fc800078e0005 */
[----:B------:R-:W0:Y:S01]  /*3c60*/  MUFU.RSQ64H R5, R7 ;  /* 0x0000000700057308 */ /* 0x000e220000001c00 */
[----:B------:R-:W-:Y:S02]  /*3c70*/  VIADD R4, R7, 0xfcb00000 ;  /* 0xfcb0000007047836 */ /* 0x000fe40000000000 */
[----:B------:R-:W-:Y:S01]  /*3c80*/  IMAD.MOV.U32 R3, RZ, RZ, R6 ;  /* 0x000000ffff037224 */ /* 0x000fe200078e0006 */
[----:B------:R-:W-:-:S04]  /*3c90*/  MOV R6, RZ ;  /* 0x000000ff00067202 */ /* 0x000fc80000000f00 */
[----:B------:R-:W1:Y:S01]  /*3ca0*/  F2F.F64.F32 R10, R27 ;  /* 0x0000001b000a7310 */ /* 0x000e620000201800 */
[----:B------:R-:W-:Y:S01]  /*3cb0*/  SEL R6, R6, R3, P0 ;  /* 0x0000000306067207 */ /* 0x000fe20000000000 */
[----:B0-----:R-:W-:-:S06]  /*3cc0*/  DMUL R8, R4, R4 ;  /* 0x0000000404087228 */ /* 0x001fcc0000000000 */
[----:B--2---:R-:W0:Y:S01]  /*3cd0*/  F2F.F64.F32 R30, R30 ;  /* 0x0000001e001e7310 */ /* 0x004e220000201800 */
[----:B-1----:R-:W-:Y:S02]  /*3ce0*/  DMUL R32, R10, R32 ;  /* 0x000000200a207228 */ /* 0x002fe40000000000 */
[----:B------:R-:W-:-:S05]  /*3cf0*/  DFMA R8, R6, -R8, 1 ;  /* 0x3ff000000608742b */ /* 0x000fca0000000808 */
[----:B------:R-:W1:Y:S03]  /*3d00*/  F2F.F32.F64 R3, R32 ;  /* 0x0000002000037310 */ /* 0x000e660000301000 */
[----:B------:R-:W-:Y:S02]  /*3d10*/  DFMA R28, R8, R28, 0.5 ;  /* 0x3fe00000081c742b */ /* 0x000fe4000000001c */
[----:B------:R-:W-:Y:S02]  /*3d20*/  DMUL R8, R4, R8 ;  /* 0x0000000804087228 */ /* 0x000fe40000000000 */
[----:B------:R-:W-:Y:S02]  /*3d30*/  DADD R22, R22, R24 ;  /* 0x0000000016167229 */ /* 0x000fe40000000018 */
[----:B------:R-:W-:-:S04]  /*3d40*/  DFMA R20, R24, R24, R20 ;  /* 0x000000181814722b */ /* 0x000fc80000000014 */
[----:B------:R-:W-:Y:S01]  /*3d50*/  DFMA R8, R28, R8, R4 ;  /* 0x000000081c08722b */ /* 0x000fe20000000004 */
[--C-:B------:R-:W-:Y:S01]  /*3d60*/  FADD R29, R2, -R26.reuse ;  /* 0x8000001a021d7221 */ /* 0x100fe20000000000 */
[----:B0-----:R-:W-:Y:S01]  /*3d70*/  DADD R22, R22, -R30 ;  /* 0x0000000016167229 */ /* 0x001fe2000000081e */
[----:B------:R-:W-:Y:S01]  /*3d80*/  IMAD.U32 R24, RZ, RZ, UR18 ;  /* 0x00000012ff187e24 */ /* 0x000fe2000f8e00ff */
[----:B------:R-:W-:Y:S01]  /*3d90*/  MOV R25, UR19 ;  /* 0x0000001300197c02 */ /* 0x000fe20008000f00 */
[----:B-1----:R-:W-:-:S03]  /*3da0*/  FFMA R26, R29, R3, R26 ;  /* 0x000000031d1a7223 */ /* 0x002fc6000000001a */
[----:B------:R-:W-:Y:S02]  /*3db0*/  DMUL R28, R6, R8 ;  /* 0x00000008061c7228 */ /* 0x000fe40000000000 */
[----:B------:R0:W-:Y:S01]  /*3dc0*/  STG.E desc[UR14][R24.64], R26 ;  /* 0x0000001a18007986 */ /* 0x0001e2000c10190e */
[----:B------:R-:W-:Y:S01]  /*3dd0*/  DMUL R2, R22, R12 ;  /* 0x0000000c16027228 */ /* 0x000fe20000000000 */
[----:B------:R-:W-:Y:S01]  /*3de0*/  ISETP.GE.U32.AND P0, PT, R4, 0x7ca00000, PT ;  /* 0x7ca000000400780c */ /* 0x000fe20003f06070 */
[----:B------:R-:W-:-:S03]  /*3df0*/  DFMA R20, -R30, R30, R20 ;  /* 0x0000001e1e14722b */ /* 0x000fc60000000114 */
[----:B------:R-:W-:-:S03]  /*3e00*/  DFMA R30, R28, -R28, R6 ;  /* 0x8000001c1c1e722b */ /* 0x000fc60000000006 */
[----:B------:R-:W-:Y:S01]  /*3e10*/  DMUL R34, R2, R2 ;  /* 0x0000000202227228 */ /* 0x000fe20000000000 */
[----:B------:R-:W-:Y:S02]  /*3e20*/  VIADD R3, R9, 0xfff00000 ;  /* 0xfff0000009037836 */ /* 0x000fe40000000000 */
[----:B------:R-:W-:-:S05]  /*3e30*/  IMAD.MOV.U32 R2, RZ, RZ, R8 ;  /* 0x000000ffff027224 */ /* 0x000fca00078e0008 */
[----:B------:R-:W-:Y:S02]  /*3e40*/  DFMA R34, R20, R12, -R34 ;  /* 0x0000000c1422722b */ /* 0x000fe40000000822 */
[----:B------:R-:W-:Y:S01]  /*3e50*/  DFMA R32, R30, R2, R28 ;  /* 0x000000021e20722b */ /* 0x000fe2000000001c */
[----:B0-----:R-:W-:Y:S10]  /*3e60*/  @!P0 BRA `(.L_x_78) ;  /* 0x00000000002c8947 */ /* 0x001ff40003800000 */
        /* <DEDUP_REMOVED lines=11> */
.L_x_78:
[----:B------:R-:W-:Y:S01]  /*3f20*/  DSETP.MAX.AND P0, P1, RZ, R34, PT ;  /* 0x00000022ff00722a */ /* 0x000fe2000390f000 */
[----:B------:R-:W-:Y:S01]  /*3f30*/  IMAD.MOV.U32 R2, RZ, RZ, RZ ;  /* 0x000000ffff027224 */ /* 0x000fe200078e00ff */
[----:B------:R-:W-:Y:S01]  /*3f40*/  MOV R5, R35 ;  /* 0x0000002300057202 */ /* 0x000fe20000000f00 */
[----:B------:R-:W-:Y:S01]  /*3f50*/  IMAD.MOV.U32 R3, RZ, RZ, R34 ;  /* 0x000000ffff037224 */ /* 0x000fe200078e0022 */
[----:B------:R-:W-:Y:S02]  /*3f60*/  MOV R34, RZ ;  /* 0x000000ff00227202 */ /* 0x000fe40000000f00 */
[----:B------:R-:W-:Y:S02]  /*3f70*/  FSEL R7, R2, R5, P0 ;  /* 0x0000000502077208 */ /* 0x000fe40000000000 */
[----:B------:R-:W-:Y:S02]  /*3f80*/  SEL R34, R34, R3, P0 ;  /* 0x0000000322227207 */ /* 0x000fe40000000000 */
[----:B------:R-:W-:-:S04]  /*3f90*/  MOV R6, 0x0 ;  /* 0x0000000000067802 */ /* 0x000fc80000000f00 */
[----:B------:R-:W-:-:S05]  /*3fa0*/  @P1 LOP3.LUT R7, R5, 0x80000, RZ, 0xfc, !PT ;  /* 0x0008000005071812 */ /* 0x000fca00078efcff */
[----:B------:R-:W-:Y:S02]  /*3fb0*/  IMAD.MOV.U32 R35, RZ, RZ, R7 ;  /* 0x000000ffff237224 */ /* 0x000fe400078e0007 */
[----:B------:R-:W-:Y:S02]  /*3fc0*/  IMAD.MOV.U32 R7, RZ, RZ, 0x3fd80000 ;  /* 0x3fd80000ff077424 */ /* 0x000fe400078e00ff */
        /* <DEDUP_REMOVED lines=20> */
[----:B------:R-:W-:-:S07]  /*4110*/  IMAD.MOV.U32 R24, RZ, RZ, R34 ;  /* 0x000000ffff187224 */ /* 0x000fce00078e0022 */
[----:B------:R-:W-:Y:S05]  /*4120*/  CALL.REL.NOINC `($__internal_5_$__cuda_sm20_dsqrt_rn_f64_mediumpath_v1) ;  /* 0x0000000800b47944 */ /* 0x000fea0003c00000 */
[----:B------:R-:W-:Y:S02]  /*4130*/  IMAD.MOV.U32 R8, RZ, RZ, R4 ;  /* 0x000000ffff087224 */ /* 0x000fe400078e0004 */
[----:B------:R-:W-:-:S07]  /*4140*/  IMAD.MOV.U32 R9, RZ, RZ, R3 ;  /* 0x000000ffff097224 */ /* 0x000fce00078e0003 */
.L_x_79:
        /* <DEDUP_REMOVED lines=21> */
[----:B------:R-:W-:Y:S01]  /*42a0*/  IMAD.MOV.U32 R2, RZ, RZ, R8 ;  /* 0x000000ffff027224 */ /* 0x000fe200078e0008 */
[----:B------:R-:W-:-:S07]  /*42b0*/  MOV R3, R9 ;  /* 0x0000000900037202 */ /* 0x000fce0000000f00 */
.L_x_80:
[----:B------:R-:W-:Y:S01]  /*42c0*/  FSEL R2, R2, RZ, P1 ;  /* 0x000000ff02027208 */ /* 0x000fe20000800000 */
[----:B------:R-:W-:Y:S01]  /*42d0*/  FADD R5, -R26, R0 ;  /* 0x000000001a057221 */ /* 0x000fe20000000100 */
[----:B------:R-:W-:Y:S01]  /*42e0*/  FSEL R3, R3, RZ, P1 ;  /* 0x000000ff03037208 */ /* 0x000fe20000800000 */
[----:B------:R-:W-:Y:S02]  /*42f0*/  UIADD3 UR4, UPT, UPT, UR4, 0x2, URZ ;  /* 0x0000000204047890 */ /* 0x000fe4000fffe0ff */
[----:B------:R-:W-:Y:S02]  /*4300*/  UIADD3 UR8, UPT, UPT, UR8, 0x2, URZ ;  /* 0x0000000208087890 */ /* 0x000fe4000fffe0ff */
[----:B------:R-:W-:Y:S01]  /*4310*/  UISETP.GE.AND UP0, UPT, UR4, UR26, UPT ;  /* 0x0000001a0400728c */ /* 0x000fe2000bf06270 */
[----:B------:R-:W-:Y:S01]  /*4320*/  DMUL R10, R10, R2 ;  /* 0x000000020a0a7228 */ /* 0x000fe20000000000 */
[----:B------:R-:W-:Y:S02]  /*4330*/  IMAD.U32 R2, RZ, RZ, UR18 ;  /* 0x00000012ff027e24 */ /* 0x000fe4000f8e00ff */
[----:B------:R-:W-:-:S07]  /*4340*/  IMAD.U32 R3, RZ, RZ, UR19 ;  /* 0x00000013ff037e24 */ /* 0x000fce000f8e00ff */
[----:B------:R-:W0:Y:S02]  /*4350*/  F2F.F32.F64 R10, R10 ;  /* 0x0000000a000a7310 */ /* 0x000e240000301000 */
[----:B0-----:R-:W-:-:S05]  /*4360*/  FFMA R26, R5, R10, R26 ;  /* 0x0000000a051a7223 */ /* 0x001fca000000001a */
[----:B------:R0:W-:Y:S01]  /*4370*/  STG.E desc[UR14][R2.64+0x4], R26 ;  /* 0x0000041a02007986 */ /* 0x0001e2000c10190e */
[----:B------:R-:W-:Y:S05]  /*4380*/  BRA.U !UP0, `(.L_x_81) ;  /* 0xffffffed08d87547 */ /* 0x000fea000b83ffff */
[----:B------:R-:W-:Y:S05]  /*4390*/  EXIT ;  /* 0x000000000000794d */ /* 0x000fea0003800000 */
        .weak           $__internal_3_$__cuda_sm20_dblrcp_rn_slowpath_v3
        .type           $__internal_3_$__cuda_sm20_dblrcp_rn_slowpath_v3,@function
        .size           $__internal_3_$__cuda_sm20_dblrcp_rn_slowpath_v3,($__internal_4_$__cuda_sm20_div_rn_f64_full - $__internal_3_$__cuda_sm20_dblrcp_rn_slowpath_v3)
$__internal_3_$__cuda_sm20_dblrcp_rn_slowpath_v3:
[----:B------:R-:W-:-:S14]  /*43a0*/  DSETP.GTU.AND P0, PT, |R4|, +INF , PT ;  /* 0x7ff000000400742a */ /* 0x000fdc0003f0c200 */
[----:B------:R-:W-:Y:S05]  /*43b0*/  @P0 BRA `(.L_x_82) ;  /* 0x00000000007c0947 */ /* 0x000fea0003800000 */
[----:B------:R-:W-:-:S04]  /*43c0*/  LOP3.LUT R9, R5, 0x7fffffff, RZ, 0xc0, !PT ;  /* 0x7fffffff05097812 */ /* 0x000fc800078ec0ff */
[----:B------:R-:W-:-:S04]  /*43d0*/  IADD3 R6, PT, PT, R9, -0x1, RZ ;  /* 0xffffffff09067810 */ /* 0x000fc80007ffe0ff */
[----:B------:R-:W-:-:S13]  /*43e0*/  ISETP.GE.U32.AND P0, PT, R6, 0x7fefffff, PT ;  /* 0x7fefffff0600780c */ /* 0x000fda0003f06070 */
[----:B------:R-:W-:Y:S01]  /*43f0*/  @P0 LOP3.LUT R7, R5, 0x7ff00000, RZ, 0x3c, !PT ;  /* 0x7ff0000005070812 */ /* 0x000fe200078e3cff */
[----:B------:R-:W-:Y:S01]  /*4400*/  @P0 IMAD.MOV.U32 R6, RZ, RZ, RZ ;  /* 0x000000ffff060224 */ /* 0x000fe200078e00ff */
        /* <DEDUP_REMOVED lines=16> */
.L_x_84:
        /* <DEDUP_REMOVED lines=10> */
.L_x_82:
[----:B------:R-:W-:Y:S01]  /*45b0*/  LOP3.LUT R7, R5, 0x80000, RZ, 0xfc, !PT ;  /* 0x0008000005077812 */ /* 0x000fe200078efcff */
[----:B------:R-:W-:-:S07]  /*45c0*/  IMAD.MOV.U32 R6, RZ, RZ, R4 ;  /* 0x000000ffff067224 */ /* 0x000fce00078e0004 */
.L_x_83:
[----:B------:R-:W-:Y:S01]  /*45d0*/  IMAD.MOV.U32 R4, RZ, RZ, R0 ;  /* 0x000000ffff047224 */ /* 0x000fe200078e0000 */
[----:B------:R-:W-:Y:S01]  /*45e0*/  MOV R5, 0x0 ;  /* 0x0000000000057802 */ /* 0x000fe20000000f00 */
[----:B------:R-:W-:Y:S01]  /*45f0*/  IMAD.MOV.U32 R13, RZ, RZ, R7 ;  /* 0x000000ffff0d7224 */ /* 0x000fe200078e0007 */
[----:B------:R-:W-:Y:S02]  /*4600*/  MOV R12, R6 ;  /* 0x00000006000c7202 */ /* 0x000fe40000000f00 */
[----:B------:R-:W-:Y:S05]  /*4610*/  RET.REL.NODEC R4 `(vidya_batch_f32) ;  /* 0xffffffb804787950 */ /* 0x000fea0003c3ffff */
        .weak           $__internal_4_$__cuda_sm20_div_rn_f64_full
        .type           $__internal_4_$__cuda_sm20_div_rn_f64_full,@function
        .size           $__internal_4_$__cuda_sm20_div_rn_f64_full,($__internal_5_$__cuda_sm20_dsqrt_rn_f64_mediumpath_v1 - $__internal_4_$__cuda_sm20_div_rn_f64_full)
$__internal_4_$__cuda_sm20_div_rn_f64_full:
[C---:B------:R-:W-:Y:S01]  /*4620*/  FSETP.GEU.AND P0, PT, |R5|.reuse, 1.469367938527859385e-39, PT ;  /* 0x001000000500780b */ /* 0x040fe20003f0e200 */
[----:B------:R-:W-:Y:S01]  /*4630*/  IMAD.MOV.U32 R8, RZ, RZ, 0x1 ;  /* 0x00000001ff087424 */ /* 0x000fe200078e00ff */
[----:B------:R-:W-:Y:S01]  /*4640*/  LOP3.LUT R28, R5, 0x800fffff, RZ, 0xc0, !PT ;  /* 0x800fffff051c7812 */ /* 0x000fe200078ec0ff */
[----:B------:R-:W-:Y:S01]  /*4650*/  IMAD.MOV.U32 R35, RZ, RZ, R6 ;  /* 0x000000ffff237224 */ /* 0x000fe200078e0006 */
[----:B------:R-:W-:Y:S01]  /*4660*/  MOV R34, R7 ;  /* 0x0000000700227202 */ /* 0x000fe20000000f00 */
[----:B------:R-:W-:Y:S01]  /*4670*/  IMAD.MOV.U32 R7, RZ, RZ, 0x1ca00000 ;  /* 0x1ca00000ff077424 */ /* 0x000fe200078e00ff */
[----:B------:R-:W-:Y:S01]  /*4680*/  LOP3.LUT R29, R28, 0x3ff00000, RZ, 0xfc, !PT ;  /* 0x3ff000001c1d7812 */ /* 0x000fe200078efcff */
[----:B------:R-:W-:Y:S01]  /*4690*/  IMAD.MOV.U32 R28, RZ, RZ, R4 ;  /* 0x000000ffff1c7224 */ /* 0x000fe200078e0004 */
[----:B------:R-:W-:Y:S01]  /*46a0*/  LOP3.LUT R6, R35, 0x7ff00000, RZ, 0xc0, !PT ;  /* 0x7ff0000023067812 */ /* 0x000fe200078ec0ff */
[----:B------:R-:W-:-:S04]  /*46b0*/  IMAD.MOV.U32 R30, RZ, RZ, R34 ;  /* 0x000000ffff1e7224 */ /* 0x000fc800078e0022 */
[----:B------:R-:W-:-:S06]  /*46c0*/  @!P0 DMUL R28, R4, 8.98846567431157953865e+307 ;  /* 0x7fe00000041c8828 */ /* 0x000fcc0000000000 */
[----:B------:R-:W0:Y:S02]  /*46d0*/  MUFU.RCP64H R9, R29 ;  /* 0x0000001d00097308 */ /* 0x000e240000001800 */
[----:B0-----:R-:W-:-:S08]  /*46e0*/  DFMA R32, R8, -R28, 1 ;  /* 0x3ff000000820742b */ /* 0x001fd0000000081c */
[----:B------:R-:W-:-:S08]  /*46f0*/  DFMA R32, R32, R32, R32 ;  /* 0x000000202020722b */ /* 0x000fd00000000020 */
[----:B------:R-:W-:Y:S01]  /*4700*/  DFMA R32, R8, R32, R8 ;  /* 0x000000200820722b */ /* 0x000fe20000000008 */
[----:B------:R-:W-:-:S04]  /*4710*/  LOP3.LUT R9, R5, 0x7ff00000, RZ, 0xc0, !PT ;  /* 0x7ff0000005097812 */ /* 0x000fc800078ec0ff */
[----:B------:R-:W-:-:S03]  /*4720*/  ISETP.GE.U32.AND P2, PT, R6, R9, PT ;  /* 0x000000090600720c */ /* 0x000fc60003f46070 */
[----:B------:R-:W-:Y:S01]  /*4730*/  DFMA R24, R32, -R28, 1 ;  /* 0x3ff000002018742b */ /* 0x000fe2000000081c */
[----:B------:R-:W-:Y:S02]  /*4740*/  SEL R8, R7, 0x63400000, !P2 ;  /* 0x6340000007087807 */ /* 0x000fe40005000000 */
[----:B------:R-:W-:Y:S02]  /*4750*/  FSETP.GEU.AND P2, PT, |R35|, 1.469367938527859385e-39, PT ;  /* 0x001000002300780b */ /* 0x000fe40003f4e200 */
[----:B------:R-:W-:-:S03]  /*4760*/  LOP3.LUT R31, R8, 0x800fffff, R35, 0xf8, !PT ;  /* 0x800fffff081f7812 */ /* 0x000fc600078ef823 */
[----:B------:R-:W-:Y:S01]  /*4770*/  DFMA R32, R32, R24, R32 ;  /* 0x000000182020722b */ /* 0x000fe20000000020 */
[----:B------:R-:W-:-:S07]  /*4780*/  MOV R8, R6 ;  /* 0x0000000600087202 */ /* 0x000fce0000000f00 */
[----:B------:R-:W-:Y:S05]  /*4790*/  @P2 BRA `(.L_x_85) ;  /* 0x0000000000202947 */ /* 0x000fea0003800000 */
[----:B------:R-:W-:Y:S01]  /*47a0*/  LOP3.LUT R8, R5, 0x7ff00000, RZ, 0xc0, !PT ;  /* 0x7ff0000005087812 */ /* 0x000fe200078ec0ff */
[----:B------:R-:W-:-:S03]  /*47b0*/  IMAD.MOV.U32 R24, RZ, RZ, RZ ;  /* 0x000000ffff187224 */ /* 0x000fc600078e00ff */
[----:B------:R-:W-:-:S04]  /*47c0*/  ISETP.GE.U32.AND P2, PT, R6, R8, PT ;  /* 0x000000080600720c */ /* 0x000fc80003f46070 */
[----:B------:R-:W-:-:S04]  /*47d0*/  SEL R8, R7, 0x63400000, !P2 ;  /* 0x6340000007087807 */ /* 0x000fc80005000000 */
[----:B------:R-:W-:-:S04]  /*47e0*/  LOP3.LUT R8, R8, 0x80000000, R35, 0xf8, !PT ;  /* 0x8000000008087812 */ /* 0x000fc800078ef823 */
[----:B------:R-:W-:-:S06]  /*47f0*/  LOP3.LUT R25, R8, 0x100000, RZ, 0xfc, !PT ;  /* 0x0010000008197812 */ /* 0x000fcc00078efcff */
[----:B------:R-:W-:-:S10]  /*4800*/  DFMA R30, R30, 2, -R24 ;  /* 0x400000001e1e782b */ /* 0x000fd40000000818 */
[----:B------:R-:W-:-:S07]  /*4810*/  LOP3.LUT R8, R31, 0x7ff00000, RZ, 0xc0, !PT ;  /* 0x7ff000001f087812 */ /* 0x000fce00078ec0ff */
.L_x_85:
[----:B------:R-:W-:Y:S01]  /*4820*/  DMUL R36, R32, R30 ;  /* 0x0000001e20247228 */ /* 0x000fe20000000000 */
[----:B------:R-:W-:-:S07]  /*4830*/  @!P0 LOP3.LUT R9, R29, 0x7ff00000, RZ, 0xc0, !PT ;  /* 0x7ff000001d098812 */ /* 0x000fce00078ec0ff */
[----:B------:R-:W-:-:S08]  /*4840*/  DFMA R24, R36, -R28, R30 ;  /* 0x8000001c2418722b */ /* 0x000fd0000000001e */
[----:B------:R-:W-:Y:S01]  /*4850*/  DFMA R32, R32, R24, R36 ;  /* 0x000000182020722b */ /* 0x000fe20000000024 */
[----:B------:R-:W-:-:S04]  /*4860*/  IADD3 R24, PT, PT, R8, -0x1, RZ ;  /* 0xffffffff08187810 */ /* 0x000fc80007ffe0ff */
[----:B------:R-:W-:Y:S01]  /*4870*/  ISETP.GT.U32.AND P0, PT, R24, 0x7feffffe, PT ;  /* 0x7feffffe1800780c */ /* 0x000fe20003f04070 */
[----:B------:R-:W-:-:S05]  /*4880*/  VIADD R24, R9, 0xffffffff ;  /* 0xffffffff09187836 */ /* 0x000fca0000000000 */
[----:B------:R-:W-:-:S13]  /*4890*/  ISETP.GT.U32.OR P0, PT, R24, 0x7feffffe, P0 ;  /* 0x7feffffe1800780c */ /* 0x000fda0000704470 */
        /* <DEDUP_REMOVED lines=12> */
[----:B------:R-:W-:-:S06]  /*4960*/  DFMA R28, R32, -R28, R30 ;  /* 0x8000001c201c722b */ /* 0x000fcc000000001e */
[----:B------:R-:W-:-:S04]  /*4970*/  IMAD.MOV.U32 R28, RZ, RZ, RZ ;  /* 0x000000ffff1c7224 */ /* 0x000fc800078e00ff */
[C---:B------:R-:W-:Y:S02]  /*4980*/  FSETP.NEU.AND P0, PT, R29.reuse, RZ, PT ;  /* 0x000000ff1d00720b */ /* 0x040fe40003f0d000 */
[----:B------:R-:W-:-:S04]  /*4990*/  LOP3.LUT R4, R29, 0x80000000, R5, 0x48, !PT ;  /* 0x800000001d047812 */ /* 0x000fc800078e4805 */
[----:B------:R-:W-:-:S07]  /*49a0*/  LOP3.LUT R29, R4, R9, RZ, 0xfc, !PT ;  /* 0x00000009041d7212 */ /* 0x000fce00078efcff */
[----:B------:R-:W-:Y:S05]  /*49b0*/  @!P0 BRA `(.L_x_87) ;  /* 0x00000000007c8947 */ /* 0x000fea0003800000 */
[C---:B------:R-:W-:Y:S01]  /*49c0*/  IADD3 R9, PT, PT, -R7.reuse, RZ, RZ ;  /* 0x000000ff07097210 */ /* 0x040fe20007ffe1ff */
[----:B------:R-:W-:Y:S01]  /*49d0*/  IMAD.MOV.U32 R8, RZ, RZ, RZ ;  /* 0x000000ffff087224 */ /* 0x000fe200078e00ff */
[----:B------:R-:W-:-:S05]  /*49e0*/  IADD3 R7, PT, PT, -R7, -0x43300000, RZ ;  /* 0xbcd0000007077810 */ /* 0x000fca0007ffe1ff */
[----:B------:R-:W-:Y:S02]  /*49f0*/  DFMA R8, R24, -R8, R32 ;  /* 0x800000081808722b */ /* 0x000fe40000000020 */
[----:B------:R-:W-:-:S08]  /*4a00*/  DMUL.RP R32, R32, R28 ;  /* 0x0000001c20207228 */ /* 0x000fd00000008000 */
[----:B------:R-:W-:Y:S02]  /*4a10*/  FSETP.NEU.AND P0, PT, |R9|, R7, PT ;  /* 0x000000070900720b */ /* 0x000fe40003f0d200 */
[----:B------:R-:W-:Y:S02]  /*4a20*/  LOP3.LUT R5, R33, R4, RZ, 0x3c, !PT ;  /* 0x0000000421057212 */ /* 0x000fe400078e3cff */
[----:B------:R-:W-:Y:S02]  /*4a30*/  FSEL R24, R32, R24, !P0 ;  /* 0x0000001820187208 */ /* 0x000fe40004000000 */
[----:B------:R-:W-:Y:S01]  /*4a40*/  FSEL R25, R5, R25, !P0 ;  /* 0x0000001905197208 */ /* 0x000fe20004000000 */
[----:B------:R-:W-:Y:S06]  /*4a50*/  BRA `(.L_x_87) ;  /* 0x0000000000547947 */ /* 0x000fec0003800000 */
.L_x_86:
        /* <DEDUP_REMOVED lines=12> */
[----:B------:R-:W-:Y:S02]  /*4b20*/  @!P0 IMAD.MOV.U32 R24, RZ, RZ, RZ ;  /* 0x000000ffff188224 */ /* 0x000fe400078e00ff */
[----:B------:R-:W-:Y:S01]  /*4b30*/  @P0 IMAD.MOV.U32 R24, RZ, RZ, RZ ;  /* 0x000000ffff180224 */ /* 0x000fe200078e00ff */
[----:B------:R-:W-:Y:S01]  /*4b40*/  @P0 MOV R25, R4 ;  /* 0x0000000400190202 */ /* 0x000fe20000000f00 */
[----:B------:R-:W-:Y:S06]  /*4b50*/  BRA `(.L_x_87) ;  /* 0x0000000000147947 */ /* 0x000fec0003800000 */
.L_x_89:
[----:B------:R-:W-:Y:S01]  /*4b60*/  LOP3.LUT R25, R5, 0x80000, RZ, 0xfc, !PT ;  /* 0x0008000005197812 */ /* 0x000fe200078efcff */
[----:B------:R-:W-:Y:S01]  /*4b70*/  IMAD.MOV.U32 R24, RZ, RZ, R4 ;  /* 0x000000ffff187224 */ /* 0x000fe200078e0004 */
[----:B------:R-:W-:Y:S06]  /*4b80*/  BRA `(.L_x_87) ;  /* 0x0000000000087947 */ /* 0x000fec0003800000 */
.L_x_88:
[----:B------:R-:W-:Y:S01]  /*4b90*/  LOP3.LUT R25, R35, 0x80000, RZ, 0xfc, !PT ;  /* 0x0008000023197812 */ /* 0x000fe200078efcff */
[----:B------:R-:W-:-:S07]  /*4ba0*/  IMAD.MOV.U32 R24, RZ, RZ, R34 ;  /* 0x000000ffff187224 */ /* 0x000fce00078e0022 */
.L_x_87:
[----:B------:R-:W-:Y:S01]  /*4bb0*/  IMAD.MOV.U32 R4, RZ, RZ, R3 ;  /* 0x000000ffff047224 */ /* 0x000fe200078e0003 */
[----:B------:R-:W-:Y:S01]  /*4bc0*/  MOV R5, 0x0 ;  /* 0x0000000000057802 */ /* 0x000fe20000000f00 */
[----:B------:R-:W-:Y:S01]  /*4bd0*/  IMAD.MOV.U32 R9, RZ, RZ, R25 ;  /* 0x000000ffff097224 */ /* 0x000fe200078e0019 */
[----:B------:R-:W-:Y:S02]  /*4be0*/  MOV R8, R24 ;  /* 0x0000001800087202 */ /* 0x000fe40000000f00 */
[----:B------:R-:W-:Y:S05]  /*4bf0*/  RET.REL.NODEC R4 `(vidya_batch_f32) ;  /* 0xffffffb404007950 */ /* 0x000fea0003c3ffff */
        .weak           $__internal_5_$__cuda_sm20_dsqrt_rn_f64_mediumpath_v1
        .type           $__internal_5_$__cuda_sm20_dsqrt_rn_f64_mediumpath_v1,@function
        .size           $__internal_5_$__cuda_sm20_dsqrt_rn_f64_mediumpath_v1,(.L_x_99 - $__internal_5_$__cuda_sm20_dsqrt_rn_f64_mediumpath_v1)
$__internal_5_$__cuda_sm20_dsqrt_rn_f64_mediumpath_v1:
[----:B------:R-:W-:Y:S01]  /*4c00*/  ISETP.GE.U32.AND P0, PT, R4, -0x3400000, PT ;  /* 0xfcc000000400780c */ /* 0x000fe20003f06070 */
[----:B------:R-:W-:Y:S02]  /*4c10*/  IMAD.MOV.U32 R30, RZ, RZ, R24 ;  /* 0x000000ffff1e7224 */ /* 0x000fe400078e0018 */
[----:B------:R-:W-:Y:S01]  /*4c20*/  IMAD.MOV.U32 R31, RZ, RZ, R9 ;  /* 0x000000ffff1f7224 */ /* 0x000fe200078e0009 */
[----:B------:R-:W-:Y:S01]  /*4c30*/  MOV R9, R7 ;  /* 0x0000000700097202 */ /* 0x000fe20000000f00 */
[----:B------:R-:W-:Y:S01]  /*4c40*/  IMAD.MOV.U32 R24, RZ, RZ, R25 ;  /* 0x000000ffff187224 */ /* 0x000fe200078e0019 */
[----:B------:R-:W-:Y:S01]  /*4c50*/  MOV R7, R5 ;  /* 0x0000000500077202 */ /* 0x000fe20000000f00 */
[----:B------:R-:W-:-:S06]  /*4c60*/  IMAD.MOV.U32 R25, RZ, RZ, R3 ;  /* 0x000000ffff197224 */ /* 0x000fcc00078e0003 */
[----:B------:R-:W-:Y:S05]  /*4c70*/  @!P0 BRA `(.L_x_90) ;  /* 0x0000000000208947 */ /* 0x000fea0003800000 */
[----:B------:R-:W-:-:S10]  /*4c80*/  DFMA.RM R6, R8, R24, R6 ;  /* 0x000000180806722b */ /* 0x000fd40000004006 */
[----:B------:R-:W-:-:S05]  /*4c90*/  IADD3 R4, P0, PT, R6, 0x1, RZ ;  /* 0x0000000106047810 */ /* 0x000fca0007f1e0ff */
[----:B------:R-:W-:-:S06]  /*4ca0*/  IMAD.X R5, RZ, RZ, R7, P0 ;  /* 0x000000ffff057224 */ /* 0x000fcc00000e0607 */
[----:B------:R-:W-:-:S08]  /*4cb0*/  DFMA.RP R30, -R6, R4, R30 ;  /* 0x00000004061e722b */ /* 0x000fd0000000811e */
[----:B------:R-:W-:-:S06]  /*4cc0*/  DSETP.GT.AND P0, PT, R30, RZ, PT ;  /* 0x000000ff1e00722a */ /* 0x000fcc0003f04000 */
[----:B------:R-:W-:Y:S02]  /*4cd0*/  FSEL R4, R4, R6, P0 ;  /* 0x0000000604047208 */ /* 0x000fe40000000000 */
[----:B------:R-:W-:Y:S01]  /*4ce0*/  FSEL R5, R5, R7, P0 ;  /* 0x0000000705057208 */ /* 0x000fe20000000000 */
[----:B------:R-:W-:Y:S06]  /*4cf0*/  BRA `(.L_x_91) ;  /* 0x0000000000647947 */ /* 0x000fec0003800000 */
.L_x_90:
        /* <DEDUP_REMOVED lines=19> */
[----:B------:R-:W-:-:S06]  /*4e30*/  VIADD R7, R7, 0xfff00000 ;  /* 0xfff0000007077836 */ /* 0x000fcc0000000000 */
[----:B------:R-:W-:-:S08]  /*4e40*/  DFMA R30, R4, -R4, R30 ;  /* 0x80000004041e722b */ /* 0x000fd0000000001e */
[----:B------:R-:W-:-:S10]  /*4e50*/  DFMA R4, R6, R30, R4 ;  /* 0x0000001e0604722b */ /* 0x000fd40000000004 */
[----:B------:R-:W-:Y:S01]  /*4e60*/  VIADD R5, R5, 0xfcb00000 ;  /* 0xfcb0000005057836 */ /* 0x000fe20000000000 */
[----:B------:R-:W-:Y:S06]  /*4e70*/  BRA `(.L_x_91) ;  /* 0x0000000000047947 */ /* 0x000fec0003800000 */
.L_x_92:
[----:B------:R-:W-:-:S11]  /*4e80*/  DADD R4, R30, R30 ;  /* 0x000000001e047229 */ /* 0x000fd6000000001e */
.L_x_91:
[----:B------:R-:W-:Y:S01]  /*4e90*/  IMAD.MOV.U32 R29, RZ, RZ, 0x0 ;  /* 0x00000000ff1d7424 */ /* 0x000fe200078e00ff */
[----:B------:R-:W-:-:S03]  /*4ea0*/  MOV R3, R5 ;  /* 0x0000000500037202 */ /* 0x000fc60000000f00 */
[----:B------:R-:W-:Y:S05]  /*4eb0*/  RET.REL.NODEC R28 `(vidya_batch_f32) ;  /* 0xffffffb01c507950 */ /* 0x000fea0003c3ffff */
.L_x_93:
        /* <DEDUP_REMOVED lines=12> */
.L_x_99:


//--------------------- .nv.shared.reserved.0     --------------------------
	.section	.nv.shared.reserved.0,"aw",@nobits
	.weak		__nv_reservedSMEM_offset_0_alias
	.size		__nv_reservedSMEM_offset_0_alias, 0, 64
	.other		__nv_reservedSMEM_offset_0_alias,@"STO_CUDA_RESERVED_SHARED STV_DEFAULT"
__nv_reservedSMEM_offset_0_alias:
	.zero		0
	.zero		64


//--------------------- .nv.constant0.vidya_many_series_one_param_f32 --------------------------
	.section	.nv.constant0.vidya_many_series_one_param_f32,"a",@progbits
	.sectionflags	@""
	.align	4
.nv.constant0.vidya_many_series_one_param_f32:
	.zero		944


//--------------------- .nv.constant0.vidya_batch_f32 --------------------------
	.section	.nv.constant0.vidya_batch_f32,"a",@progbits
	.sectionflags	@""
	.align	4
.nv.constant0.vidya_batch_f32:
	.zero		952


//--------------------- SYMBOLS --------------------------

	.type		.nv.reservedSmem.offset0,@object
	.size		.nv.reservedSmem.offset0,0x4
